def matmul_kernel(
    a_ptr,
    b_ptr,
    c_ptr,
    M,
    N,
    K,
    stride_am,
    stride_ak,
    stride_bk,
    stride_bn,
    stride_cm,
    stride_cn,
    BLOCK_M: tl.constexpr,
    BLOCK_N: tl.constexpr,
    BLOCK_K: tl.constexpr,
    GROUP_M: tl.constexpr,
):
    pid = tl.program_id(axis=0)
    num_pid_m = tl.cdiv(M, BLOCK_M)
    num_pid_n = tl.cdiv(N, BLOCK_N)
    num_pid_in_group = GROUP_M * num_pid_n
    group_id = pid // num_pid_in_group
    first_pid_m = group_id * GROUP_M
    group_size_m = min(num_pid_m - first_pid_m, GROUP_M)
    pid_m = first_pid_m + ((pid % num_pid_in_group) % group_size_m)
    pid_n = (pid % num_pid_in_group) // group_size_m

    offs_am = (pid_m * BLOCK_M + tl.arange(0, BLOCK_M)) % M
    offs_bn = (pid_n * BLOCK_N + tl.arange(0, BLOCK_N)) % N
    offs_k = tl.arange(0, BLOCK_K)
    a_ptrs = a_ptr + offs_am[:, None] * stride_am + offs_k[None, :] * stride_ak
    b_ptrs = b_ptr + offs_k[:, None] * stride_bk + offs_bn[None, :] * stride_bn

    acc = tl.zeros((BLOCK_M, BLOCK_N), dtype=tl.float32)
    for kk in range(0, tl.cdiv(K, BLOCK_K)):
        a = tl.load(a_ptrs, mask=offs_k[None, :] < K - kk * BLOCK_K, other=0.0)
        b = tl.load(b_ptrs, mask=offs_k[:, None] < K - kk * BLOCK_K, other=0.0)
        acc = tl.dot(a, b, acc)
        a_ptrs += BLOCK_K * stride_ak
        b_ptrs += BLOCK_K * stride_bk

    c = acc.to(c_ptr.dtype.element_ty)
    offs_cm = pid_m * BLOCK_M + tl.arange(0, BLOCK_M)
    offs_cn = pid_n * BLOCK_N + tl.arange(0, BLOCK_N)
    c_ptrs = c_ptr + offs_cm[:, None] * stride_cm + offs_cn[None, :] * stride_cn
    mask = (offs_cm[:, None] < M) & (offs_cn[None, :] < N)
    tl.store(c_ptrs, c, mask=mask)

# config = {"BLOCK_K": 64, "BLOCK_M": 64, "BLOCK_N": 128, "GROUP_M": 8, "arch": "sm_100", "dtype": "fp32", "num_ctas": 1, "num_stages": 3, "num_warps": 16}
# arch = sm_100


// ===== COMPILED SASS (sm_100a) =====

	.target	sm_100a

	.elftype	@"ET_EXEC"


//--------------------- .note.nv.tkinfo           --------------------------
	.section	.note.nv.tkinfo,"",@"SHT_NOTE"
	.sectionflags	@"SHF_NOTE_NV_TKINFO"
	.tkinfo
        /*0018*/ 	.word	0x00000081
        /*0030*/ 	.string	""
        /*0030*/ 	.string	"ptxas-blackwell"
        /*0030*/ 	.string	"Cuda compilation tools, release 12.9, V12.9.86"
        /*0030*/ 	.string	"Build cuda_12.9.r12.9/compiler.36037853_0"
        /*0030*/ 	.string	"-v  -suppress-debug-info  -lineinfo  -arch sm_100a "



//--------------------- .note.nv.cuver            --------------------------
	.section	.note.nv.cuver,"",@"SHT_NOTE"
	.sectionflags	@"SHF_NOTE_NV_CUVER"
        /*0018*/ 	.short	0x0001
        /*001a*/ 	.short	0x0064
        /*001c*/ 	.short	0x0001
        /*001e*/ 	.short	0x0000
        /*0020*/ 	.short	0x0001
        /*0022*/ 	.short	0x0000


//--------------------- .nv.info                  --------------------------
	.section	.nv.info,"",@"SHT_CUDA_INFO"
	.align	4


	//----- nvinfo : EIATTR_REGCOUNT
	.align		4
        /*0000*/ 	.byte	0x04, 0x2f
        /*0002*/ 	.short	(.L_1 - .L_0)
	.align		4
.L_0:
        /*0004*/ 	.word	index@(matmul_kernel)
        /*0008*/ 	.word	0x0000007e


	//----- nvinfo : EIATTR_FRAME_SIZE
	.align		4
.L_1:
        /*000c*/ 	.byte	0x04, 0x11
        /*000e*/ 	.short	(.L_3 - .L_2)
	.align		4
.L_2:
        /*0010*/ 	.word	index@(matmul_kernel)
        /*0014*/ 	.word	0x00000000


	//----- nvinfo : EIATTR_MIN_STACK_SIZE
	.align		4
.L_3:
        /*0018*/ 	.byte	0x04, 0x12
        /*001a*/ 	.short	(.L_5 - .L_4)
	.align		4
.L_4:
        /*001c*/ 	.word	index@(matmul_kernel)
        /*0020*/ 	.word	0x00000000
.L_5:


//--------------------- .nv.info.matmul_kernel    --------------------------
	.section	.nv.info.matmul_kernel,"",@"SHT_CUDA_INFO"
	.sectionflags	@""
	.align	4


	//----- nvinfo : EIATTR_CUDA_API_VERSION
	.align		4
        /*0000*/ 	.byte	0x04, 0x37
        /*0002*/ 	.short	(.L_7 - .L_6)
.L_6:
        /*0004*/ 	.word	0x00000081


	//----- nvinfo : EIATTR_KPARAM_INFO
	.align		4
.L_7:
        /*0008*/ 	.byte	0x04, 0x17
        /*000a*/ 	.short	(.L_9 - .L_8)
.L_8:
        /*000c*/ 	.word	0x00000000
        /*0010*/ 	.short	0x000d
        /*0012*/ 	.short	0x0048
        /*0014*/ 	.byte	0x00, 0xf4, 0x21, 0x00


	//----- nvinfo : EIATTR_KPARAM_INFO
	.align		4
.L_9:
        /*0018*/ 	.byte	0x04, 0x17
        /*001a*/ 	.short	(.L_11 - .L_10)
.L_10:
        /*001c*/ 	.word	0x00000000
        /*0020*/ 	.short	0x000c
        /*0022*/ 	.short	0x0040
        /*0024*/ 	.byte	0x00, 0xf4, 0x21, 0x00


	//----- nvinfo : EIATTR_KPARAM_INFO
	.align		4
.L_11:
        /*0028*/ 	.byte	0x04, 0x17
        /*002a*/ 	.short	(.L_13 - .L_12)
.L_12:
        /*002c*/ 	.word	0x00000000
        /*0030*/ 	.short	0x000b
        /*0032*/ 	.short	0x0038
        /*0034*/ 	.byte	0x00, 0xf0, 0x11, 0x00


	//----- nvinfo : EIATTR_KPARAM_INFO
	.align		4
.L_13:
        /*0038*/ 	.byte	0x04, 0x17
        /*003a*/ 	.short	(.L_15 - .L_14)
.L_14:
        /*003c*/ 	.word	0x00000000
        /*0040*/ 	.short	0x000a
        /*0042*/ 	.short	0x0034
        /*0044*/ 	.byte	0x00, 0xf0, 0x11, 0x00


	//----- nvinfo : EIATTR_KPARAM_INFO
	.align		4
.L_15:
        /*0048*/ 	.byte	0x04, 0x17
        /*004a*/ 	.short	(.L_17 - .L_16)
.L_16:
        /*004c*/ 	.word	0x00000000
        /*0050*/ 	.short	0x0009
        /*0052*/ 	.short	0x0030
        /*0054*/ 	.byte	0x00, 0xf0, 0x11, 0x00


	//----- nvinfo : EIATTR_KPARAM_INFO
	.align		4
.L_17:
        /*0058*/ 	.byte	0x04, 0x17
        /*005a*/ 	.short	(.L_19 - .L_18)
.L_18:
        /*005c*/ 	.word	0x00000000
        /*0060*/ 	.short	0x0008
        /*0062*/ 	.short	0x002c
        /*0064*/ 	.byte	0x00, 0xf0, 0x11, 0x00


	//----- nvinfo : EIATTR_KPARAM_INFO
	.align		4
.L_19:
        /*0068*/ 	.byte	0x04, 0x17
        /*006a*/ 	.short	(.L_21 - .L_20)
.L_20:
        /*006c*/ 	.word	0x00000000
        /*0070*/ 	.short	0x0007
        /*0072*/ 	.short	0x0028
        /*0074*/ 	.byte	0x00, 0xf0, 0x11, 0x00


	//----- nvinfo : EIATTR_KPARAM_INFO
	.align		4
.L_21:
        /*0078*/ 	.byte	0x04, 0x17
        /*007a*/ 	.short	(.L_23 - .L_22)
.L_22:
        /*007c*/ 	.word	0x00000000
        /*0080*/ 	.short	0x0006
        /*0082*/ 	.short	0x0024
        /*0084*/ 	.byte	0x00, 0xf0, 0x11, 0x00


	//----- nvinfo : EIATTR_KPARAM_INFO
	.align		4
.L_23:
        /*0088*/ 	.byte	0x04, 0x17
        /*008a*/ 	.short	(.L_25 - .L_24)
.L_24:
        /*008c*/ 	.word	0x00000000
        /*0090*/ 	.short	0x0005
        /*0092*/ 	.short	0x0020
        /*0094*/ 	.byte	0x00, 0xf0, 0x11, 0x00


	//----- nvinfo : EIATTR_KPARAM_INFO
	.align		4
.L_25:
        /*0098*/ 	.byte	0x04, 0x17
        /*009a*/ 	.short	(.L_27 - .L_26)
.L_26:
        /*009c*/ 	.word	0x00000000
        /*00a0*/ 	.short	0x0004
        /*00a2*/ 	.short	0x001c
        /*00a4*/ 	.byte	0x00, 0xf0, 0x11, 0x00


	//----- nvinfo : EIATTR_KPARAM_INFO
	.align		4
.L_27:
        /*00a8*/ 	.byte	0x04, 0x17
        /*00aa*/ 	.short	(.L_29 - .L_28)
.L_28:
        /*00ac*/ 	.word	0x00000000
        /*00b0*/ 	.short	0x0003
        /*00b2*/ 	.short	0x0018
        /*00b4*/ 	.byte	0x00, 0xf0, 0x11, 0x00


	//----- nvinfo : EIATTR_KPARAM_INFO
	.align		4
.L_29:
        /*00b8*/ 	.byte	0x04, 0x17
        /*00ba*/ 	.short	(.L_31 - .L_30)
.L_30:
        /*00bc*/ 	.word	0x00000000
        /*00c0*/ 	.short	0x0002
        /*00c2*/ 	.short	0x0010
        /*00c4*/ 	.byte	0x00, 0xf4, 0x21, 0x00


	//----- nvinfo : EIATTR_KPARAM_INFO
	.align		4
.L_31:
        /*00c8*/ 	.byte	0x04, 0x17
        /*00ca*/ 	.short	(.L_33 - .L_32)
.L_32:
        /*00cc*/ 	.word	0x00000000
        /*00d0*/ 	.short	0x0001
        /*00d2*/ 	.short	0x0008
        /*00d4*/ 	.byte	0x00, 0xf4, 0x21, 0x00


	//----- nvinfo : EIATTR_KPARAM_INFO
	.align		4
.L_33:
        /*00d8*/ 	.byte	0x04, 0x17
        /*00da*/ 	.short	(.L_35 - .L_34)
.L_34:
        /*00dc*/ 	.word	0x00000000
        /*00e0*/ 	.short	0x0000
        /*00e2*/ 	.short	0x0000
        /*00e4*/ 	.byte	0x00, 0xf4, 0x21, 0x00


	//----- nvinfo : EIATTR_SPARSE_MMA_MASK
	.align		4
.L_35:
        /*00e8*/ 	.byte	0x03, 0x50
        /*00ea*/ 	.short	0x0000


	//----- nvinfo : EIATTR_MAXREG_COUNT
	.align		4
        /*00ec*/ 	.byte	0x03, 0x1b
        /*00ee*/ 	.short	0x0080


	//----- nvinfo : EIATTR_NUM_BARRIERS
	.align		4
        /*00f0*/ 	.byte	0x02, 0x4c
        /*00f2*/ 	.byte	0x01
	.zero		1


	//----- nvinfo : EIATTR_VRC_CTA_INIT_COUNT
	.align		4
        /*00f4*/ 	.byte	0x02, 0x4a
	.zero		1
	.zero		1


	//----- nvinfo : EIATTR_EXIT_INSTR_OFFSETS
	.align		4
        /*00f8*/ 	.byte	0x04, 0x1c
        /*00fa*/ 	.short	(.L_37 - .L_36)


	//   ....[0]....
.L_36:
        /*00fc*/ 	.word	0x000047f0


	//   ....[1]....
        /*0100*/ 	.word	0x00004810


	//----- nvinfo : EIATTR_REQNTID
	.align		4
.L_37:
        /*0104*/ 	.byte	0x04, 0x10
        /*0106*/ 	.short	(.L_39 - .L_38)
.L_38:
        /*0108*/ 	.word	0x00000200
        /*010c*/ 	.word	0x00000001
        /*0110*/ 	.word	0x00000001


	//----- nvinfo : EIATTR_CBANK_PARAM_SIZE
	.align		4
.L_39:
        /*0114*/ 	.byte	0x03, 0x19
        /*0116*/ 	.short	0x0050


	//----- nvinfo : EIATTR_PARAM_CBANK
	.align		4
        /*0118*/ 	.byte	0x04, 0x0a
        /*011a*/ 	.short	(.L_41 - .L_40)
	.align		4
.L_40:
        /*011c*/ 	.word	index@(.nv.constant0.matmul_kernel)
        /*0120*/ 	.short	0x0380
        /*0122*/ 	.short	0x0050


	//----- nvinfo : EIATTR_SW_WAR
	.align		4
.L_41:
        /*0124*/ 	.byte	0x04, 0x36
        /*0126*/ 	.short	(.L_43 - .L_42)
.L_42:
        /*0128*/ 	.word	0x00000008
.L_43:


//--------------------- .nv.compat                --------------------------
	.section	.nv.compat,"",@"SHT_CUDA_COMPAT_INFO"
	.align	4
        /*0000*/ 	.byte	0x02, 0x02, 0x01, 0x00, 0x02, 0x05, 0x05, 0x00, 0x02, 0x03, 0x00, 0x00, 0x02, 0x06, 0x01, 0x00


//--------------------- .nv.callgraph             --------------------------
	.section	.nv.callgraph,"",@"SHT_CUDA_CALLGRAPH"
	.align	4
	.sectionentsize	8
	.align		4
        /*0000*/ 	.word	0x00000000
	.align		4
        /*0004*/ 	.word	0xffffffff
	.align		4
        /*0008*/ 	.word	0x00000000
	.align		4
        /*000c*/ 	.word	0xfffffffe
	.align		4
        /*0010*/ 	.word	0x00000000
	.align		4
        /*0014*/ 	.word	0xfffffffd
	.align		4
        /*0018*/ 	.word	0x00000000
	.align		4
        /*001c*/ 	.word	0xfffffffc


//--------------------- .text.matmul_kernel       --------------------------
	.section	.text.matmul_kernel,"ax",@progbits
	.align	128
        .global         matmul_kernel
        .type           matmul_kernel,@function
        .size           matmul_kernel,(.L_x_4 - matmul_kernel)
        .other          matmul_kernel,@"STO_CUDA_ENTRY STV_DEFAULT"
matmul_kernel:
.text.matmul_kernel:
[----:B------:R-:W1:Y:S08]  /*0000*/  LDC R1, c[0x0][0x37c] ;  /* 0x0000df00ff017b82 */ /* 0x000e700000000800 */
[----:B------:R-:W2:Y:S01]  /*0010*/  LDC.64 R32, c[0x0][0x398] ;  /* 0x0000e600ff207b82 */ /* 0x000ea20000000a00 */
[----:B------:R-:W3:Y:S01]  /*0020*/  S2R R7, SR_CTAID.X ;  /* 0x0000000000077919 */ /* 0x000ee20000002500 */
[----:B------:R-:W4:Y:S01]  /*0030*/  LDCU.128 UR12, c[0x0][0x3a0] ;  /* 0x00007400ff0c77ac */ /* 0x000f220008000c00 */
[----:B------:R-:W5:Y:S01]  /*0040*/  S2R R23, SR_TID.X ;  /* 0x0000000000177919 */ /* 0x000f620000002100 */
[----:B------:R-:W1:Y:S04]  /*0050*/  LDCU.128 UR20, c[0x0][0x380] ;  /* 0x00007000ff1477ac */ /* 0x000e680008000c00 */
[----:B------:R-:W1:Y:S01]  /*0060*/  S2UR UR8, SR_CgaCtaId ;  /* 0x00000000000879c3 */ /* 0x000e620000008800 */
[----:B------:R-:W1:Y:S01]  /*0070*/  LDCU.64 UR16, c[0x0][0x358] ;  /* 0x00006b00ff1077ac */ /* 0x000e620008000a00 */
[----:B----4-:R-:W-:-:S02]  /*0080*/  UIADD3 UR5, UPT, UPT, UR12, 0x3f, URZ ;  /* 0x0000003f0c057890 */ /* 0x010fc4000fffe0ff */
[----:B------:R-:W-:Y:S01]  /*0090*/  USHF.L.U32 UR6, UR14, 0x6, URZ ;  /* 0x000000060e067899 */ /* 0x000fe200080006ff */
[----:B--2---:R-:W-:Y:S01]  /*00a0*/  VIADD R0, R33, 0x7f ;  /* 0x0000007f21007836 */ /* 0x004fe20000000000 */
[----:B------:R-:W-:Y:S01]  /*00b0*/  UISETP.GT.AND UP0, UPT, UR5, 0x3f, UPT ;  /* 0x0000003f0500788c */ /* 0x000fe2000bf04270 */
[----:B------:R-:W-:Y:S01]  /*00c0*/  LOP3.LUT R93, RZ, R33, RZ, 0x33, !PT ;  /* 0x00000021ff5d7212 */ /* 0x000fe200078e33ff */
[----:B------:R-:W-:Y:S02]  /*00d0*/  UISETP.GT.AND UP1, UPT, UR5, 0x7f, UPT ;  /* 0x0000007f0500788c */ /* 0x000fe4000bf24270 */
[----:B------:R-:W-:Y:S01]  /*00e0*/  IMAD.U32 R101, RZ, RZ, UR6 ;  /* 0x00000006ff657e24 */ /* 0x000fe2000f8e00ff */
[----:B------:R-:W-:Y:S01]  /*00f0*/  SHF.R.S32.HI R3, RZ, 0x1f, R0 ;  /* 0x0000001fff037819 */ /* 0x000fe20000011400 */
[----:B------:R-:W-:Y:S02]  /*0100*/  USEL UR4, URZ, 0x4, !UP0 ;  /* 0x00000004ff047887 */ /* 0x000fe4000c000000 */
[----:B------:R-:W-:Y:S01]  /*0110*/  USHF.L.U32 UR7, UR15, 0x6, URZ ;  /* 0x000000060f077899 */ /* 0x000fe200080006ff */
[----:B------:R-:W-:-:S02]  /*0120*/  LEA.HI R3, R3, R0, RZ, 0x7 ;  /* 0x0000000003037211 */ /* 0x000fc400078f38ff */
[----:B---3--:R-:W-:Y:S01]  /*0130*/  IABS R8, R7 ;  /* 0x0000000700087213 */ /* 0x008fe20000000000 */
[----:B------:R-:W-:Y:S01]  /*0140*/  IMAD.U32 R96, RZ, RZ, UR4 ;  /* 0x00000004ff607e24 */ /* 0x000fe2000f8e00ff */
[----:B------:R-:W-:Y:S02]  /*0150*/  SHF.R.S32.HI R3, RZ, 0x7, R3 ;  /* 0x00000007ff037819 */ /* 0x000fe40000011403 */
[--C-:B-----5:R-:W-:Y:S02]  /*0160*/  SHF.R.U32.HI R121, RZ, 0x6, R23.reuse ;  /* 0x00000006ff797819 */ /* 0x120fe40000011617 */
[----:B------:R-:W-:Y:S01]  /*0170*/  SHF.R.U32.HI R105, RZ, 0x1, R23 ;  /* 0x00000001ff697819 */ /* 0x000fe20000011617 */
[----:B------:R-:W-:Y:S01]  /*0180*/  IMAD.SHL.U32 R4, R3, 0x8, RZ ;  /* 0x0000000803047824 */ /* 0x000fe200078e00ff */
[----:B------:R-:W-:Y:S01]  /*0190*/  SGXT.U32 R121, R121, 0x3 ;  /* 0x000000037979781a */ /* 0x000fe20000000000 */
[----:B------:R-:W2:Y:S01]  /*01a0*/  LDCU UR4, c[0x0][0x3b0] ;  /* 0x00007600ff0477ac */ /* 0x000ea20008000800 */
[----:B------:R-:W-:-:S02]  /*01b0*/  LOP3.LUT R123, R23, 0x3f, RZ, 0xc0, !PT ;  /* 0x0000003f177b7812 */ /* 0x000fc400078ec0ff */
[-C--:B------:R-:W-:Y:S01]  /*01c0*/  IABS R5, R4.reuse ;  /* 0x0000000400057213 */ /* 0x080fe20000000000 */
[C---:B------:R-:W-:Y:S01]  /*01d0*/  IMAD R94, R121.reuse, UR14, RZ ;  /* 0x0000000e795e7c24 */ /* 0x040fe2000f8e02ff */
[----:B------:R-:W-:Y:S02]  /*01e0*/  IABS R10, R4 ;  /* 0x00000004000a7213 */ /* 0x000fe40000000000 */
[----:B------:R-:W3:Y:S01]  /*01f0*/  I2F.RP R0, R5 ;  /* 0x0000000500007306 */ /* 0x000ee20000209400 */
[C---:B------:R-:W-:Y:S01]  /*0200*/  LOP3.LUT R119, R121.reuse, 0x8, RZ, 0xfc, !PT ;  /* 0x0000000879777812 */ /* 0x040fe200078efcff */
[----:B------:R-:W-:Y:S01]  /*0210*/  IMAD.SHL.U32 R122, R94, 0x4, RZ ;  /* 0x000000045e7a7824 */ /* 0x000fe200078e00ff */
[C---:B------:R-:W-:Y:S02]  /*0220*/  LOP3.LUT R117, R121.reuse, 0x10, RZ, 0xfc, !PT ;  /* 0x0000001079757812 */ /* 0x040fe400078efcff */
[C---:B------:R-:W-:Y:S02]  /*0230*/  LOP3.LUT R115, R121.reuse, 0x18, RZ, 0xfc, !PT ;  /* 0x0000001879737812 */ /* 0x040fe400078efcff */
[----:B------:R-:W-:-:S02]  /*0240*/  LOP3.LUT R113, R121, 0x20, RZ, 0xfc, !PT ;  /* 0x0000002079717812 */ /* 0x000fc400078efcff */
[C---:B------:R-:W-:Y:S02]  /*0250*/  LOP3.LUT R111, R121.reuse, 0x28, RZ, 0xfc, !PT ;  /* 0x00000028796f7812 */ /* 0x040fe400078efcff */
[C---:B------:R-:W-:Y:S02]  /*0260*/  LOP3.LUT R109, R121.reuse, 0x30, RZ, 0xfc, !PT ;  /* 0x00000030796d7812 */ /* 0x040fe400078efcff */
[----:B------:R-:W-:Y:S01]  /*0270*/  LOP3.LUT R107, R121, 0x38, RZ, 0xfc, !PT ;  /* 0x00000038796b7812 */ /* 0x000fe200078efcff */
[----:B---3--:R-:W3:Y:S02]  /*0280*/  MUFU.RCP R0, R0 ;  /* 0x0000000000007308 */ /* 0x008ee40000001000 */
[----:B---3--:R-:W-:Y:S02]  /*0290*/  VIADD R2, R0, 0xffffffe ;  /* 0x0ffffffe00027836 */ /* 0x008fe40000000000 */
[----:B------:R-:W-:-:S04]  /*02a0*/  IMAD.MOV R0, RZ, RZ, -R10 ;  /* 0x000000ffff007224 */ /* 0x000fc800078e0a0a */
[----:B------:R3:W4:Y:S02]  /*02b0*/  F2I.FTZ.U32.TRUNC.NTZ R3, R2 ;  /* 0x0000000200037305 */ /* 0x000724000021f000 */
[----:B---3--:R-:W-:Y:S02]  /*02c0*/  IMAD.MOV.U32 R2, RZ, RZ, RZ ;  /* 0x000000ffff027224 */ /* 0x008fe400078e00ff */
[----:B----4-:R-:W-:-:S04]  /*02d0*/  IMAD.MOV R6, RZ, RZ, -R3 ;  /* 0x000000ffff067224 */ /* 0x010fc800078e0a03 */
[----:B------:R-:W-:Y:S02]  /*02e0*/  IMAD R9, R6, R5, RZ ;  /* 0x0000000506097224 */ /* 0x000fe400078e02ff */
[----:B------:R-:W-:Y:S02]  /*02f0*/  IMAD.MOV.U32 R6, RZ, RZ, R8 ;  /* 0x000000ffff067224 */ /* 0x000fe400078e0008 */
[----:B------:R-:W-:-:S06]  /*0300*/  IMAD.HI.U32 R3, R3, R9, R2 ;  /* 0x0000000903037227 */ /* 0x000fcc00078e0002 */
[----:B------:R-:W-:-:S04]  /*0310*/  IMAD.HI.U32 R3, R3, R6, RZ ;  /* 0x0000000603037227 */ /* 0x000fc800078e00ff */
[----:B------:R-:W-:-:S05]  /*0320*/  IMAD R0, R3, R0, R6 ;  /* 0x0000000003007224 */ /* 0x000fca00078e0206 */
[----:B------:R-:W-:-:S13]  /*0330*/  ISETP.GT.U32.AND P1, PT, R5, R0, PT ;  /* 0x000000000500720c */ /* 0x000fda0003f24070 */
[----:B------:R-:W-:Y:S02]  /*0340*/  @!P1 IMAD.IADD R0, R0, 0x1, -R5 ;  /* 0x0000000100009824 */ /* 0x000fe400078e0a05 */
[----:B------:R-:W-:Y:S01]  /*0350*/  @!P1 VIADD R3, R3, 0x1 ;  /* 0x0000000103039836 */ /* 0x000fe20000000000 */
[----:B------:R-:W-:Y:S02]  /*0360*/  ISETP.NE.AND P1, PT, R4, RZ, PT ;  /* 0x000000ff0400720c */ /* 0x000fe40003f25270 */
[----:B------:R-:W-:Y:S02]  /*0370*/  ISETP.GE.U32.AND P0, PT, R0, R5, PT ;  /* 0x000000050000720c */ /* 0x000fe40003f06070 */
[----:B------:R-:W-:Y:S02]  /*0380*/  LOP3.LUT R0, R7, R4, RZ, 0x3c, !PT ;  /* 0x0000000407007212 */ /* 0x000fe400078e3cff */
[----:B------:R-:W-:Y:S02]  /*0390*/  IABS R5, R33 ;  /* 0x0000002100057213 */ /* 0x000fe40000000000 */
[----:B------:R-:W-:Y:S01]  /*03a0*/  ISETP.GE.AND P2, PT, R0, RZ, PT ;  /* 0x000000ff0000720c */ /* 0x000fe20003f46270 */
[----:B------:R-:W-:Y:S01]  /*03b0*/  VIADD R0, R32, 0x3f ;  /* 0x0000003f20007836 */ /* 0x000fe20000000000 */
[----:B------:R-:W3:Y:S05]  /*03c0*/  I2F.RP R6, R5 ;  /* 0x0000000500067306 */ /* 0x000eea0000209400 */
[----:B------:R-:W-:-:S04]  /*03d0*/  @P0 VIADD R3, R3, 0x1 ;  /* 0x0000000103030836 */ /* 0x000fc80000000000 */
[----:B------:R-:W-:Y:S01]  /*03e0*/  IMAD.MOV.U32 R2, RZ, RZ, R3 ;  /* 0x000000ffff027224 */ /* 0x000fe200078e0003 */
[----:B------:R-:W-:-:S03]  /*03f0*/  SHF.R.S32.HI R3, RZ, 0x1f, R0 ;  /* 0x0000001fff037819 */ /* 0x000fc60000011400 */
[----:B------:R-:W-:Y:S01]  /*0400*/  @!P2 IMAD.MOV R2, RZ, RZ, -R2 ;  /* 0x000000ffff02a224 */ /* 0x000fe200078e0a02 */
[----:B------:R-:W-:Y:S01]  /*0410*/  @!P1 LOP3.LUT R2, RZ, R4, RZ, 0x33, !PT ;  /* 0x00000004ff029212 */ /* 0x000fe200078e33ff */
[----:B---3--:R-:W-:Y:S01]  /*0420*/  MUFU.RCP R6, R6 ;  /* 0x0000000600067308 */ /* 0x008fe20000001000 */
[----:B------:R-:W-:-:S03]  /*0430*/  LEA.HI R3, R3, R0, RZ, 0x6 ;  /* 0x0000000003037211 */ /* 0x000fc600078f30ff */
[----:B------:R-:W-:Y:S02]  /*0440*/  IMAD.SHL.U32 R34, R2, 0x8, RZ ;  /* 0x0000000802227824 */ /* 0x000fe400078e00ff */
[----:B------:R-:W-:-:S03]  /*0450*/  IMAD.MOV R2, RZ, RZ, -R2 ;  /* 0x000000ffff027224 */ /* 0x000fc600078e0a02 */
[----:B------:R-:W-:Y:S01]  /*0460*/  LEA.HI.SX32 R3, R3, -R34, 0x1a ;  /* 0x8000002203037211 */ /* 0x000fe200078fd2ff */
[----:B------:R-:W-:Y:S02]  /*0470*/  IMAD R10, R4, R2, R7 ;  /* 0x00000002040a7224 */ /* 0x000fe400078e0207 */
[----:B------:R-:W-:Y:S01]  /*0480*/  IMAD.MOV.U32 R2, RZ, RZ, RZ ;  /* 0x000000ffff027224 */ /* 0x000fe200078e00ff */
[----:B------:R-:W-:-:S04]  /*0490*/  VIMNMX R13, PT, PT, R3, 0x8, PT ;  /* 0x00000008030d7848 */ /* 0x000fc80003fe0100 */
[-C--:B------:R-:W-:Y:S02]  /*04a0*/  IABS R9, R13.reuse ;  /* 0x0000000d00097213 */ /* 0x080fe40000000000 */
[----:B------:R-:W-:Y:S02]  /*04b0*/  IABS R4, R13 ;  /* 0x0000000d00047213 */ /* 0x000fe40000000000 */
[----:B------:R-:W3:Y:S08]  /*04c0*/  I2F.RP R0, R9 ;  /* 0x0000000900007306 */ /* 0x000ef00000209400 */
[----:B---3--:R-:W3:Y:S02]  /*04d0*/  MUFU.RCP R0, R0 ;  /* 0x0000000000007308 */ /* 0x008ee40000001000 */
[----:B---3--:R-:W-:Y:S01]  /*04e0*/  VIADD R3, R0, 0xffffffe ;  /* 0x0ffffffe00037836 */ /* 0x008fe20000000000 */
[----:B------:R-:W-:-:S05]  /*04f0*/  IABS R0, R10 ;  /* 0x0000000a00007213 */ /* 0x000fca0000000000 */
[----:B------:R-:W3:Y:S02]  /*0500*/  F2I.FTZ.U32.TRUNC.NTZ R3, R3 ;  /* 0x0000000300037305 */ /* 0x000ee4000021f000 */
[----:B---3--:R-:W-:-:S04]  /*0510*/  IMAD.MOV R8, RZ, RZ, -R3 ;  /* 0x000000ffff087224 */ /* 0x008fc800078e0a03 */
[----:B------:R-:W-:-:S04]  /*0520*/  IMAD R7, R8, R9, RZ ;  /* 0x0000000908077224 */ /* 0x000fc800078e02ff */
[----:B------:R-:W-:Y:S01]  /*0530*/  IMAD.HI.U32 R2, R3, R7, R2 ;  /* 0x0000000703027227 */ /* 0x000fe200078e0002 */
[----:B------:R-:W-:-:S03]  /*0540*/  IABS R7, R32 ;  /* 0x0000002000077213 */ /* 0x000fc60000000000 */
[----:B------:R-:W-:Y:S02]  /*0550*/  IMAD.MOV.U32 R3, RZ, RZ, R0 ;  /* 0x000000ffff037224 */ /* 0x000fe400078e0000 */
[----:B------:R-:W-:Y:S02]  /*0560*/  IMAD.MOV R0, RZ, RZ, -R4 ;  /* 0x000000ffff007224 */ /* 0x000fe400078e0a04 */
[----:B------:R-:W-:Y:S01]  /*0570*/  IMAD.HI.U32 R2, R2, R3, RZ ;  /* 0x0000000302027227 */ /* 0x000fe200078e00ff */
[----:B------:R-:W3:Y:S03]  /*0580*/  I2F.RP R4, R7 ;  /* 0x0000000700047306 */ /* 0x000ee60000209400 */
[----:B------:R-:W-:Y:S02]  /*0590*/  IMAD R0, R2, R0, R3 ;  /* 0x0000000002007224 */ /* 0x000fe400078e0203 */
[----:B------:R-:W-:-:S03]  /*05a0*/  VIADD R3, R6, 0xffffffe ;  /* 0x0ffffffe06037836 */ /* 0x000fc60000000000 */
[----:B------:R-:W-:-:S03]  /*05b0*/  ISETP.GT.U32.AND P1, PT, R9, R0, PT ;  /* 0x000000000900720c */ /* 0x000fc60003f24070 */
[----:B------:R-:W4:Y:S08]  /*05c0*/  F2I.FTZ.U32.TRUNC.NTZ R3, R3 ;  /* 0x0000000300037305 */ /* 0x000f30000021f000 */
[----:B---3--:R-:W3:Y:S02]  /*05d0*/  MUFU.RCP R4, R4 ;  /* 0x0000000400047308 */ /* 0x008ee40000001000 */
[----:B------:R-:W-:-:S02]  /*05e0*/  @!P1 IMAD.IADD R0, R0, 0x1, -R9 ;  /* 0x0000000100009824 */ /* 0x000fc400078e0a09 */
[----:B------:R-:W-:Y:S01]  /*05f0*/  @!P1 VIADD R2, R2, 0x1 ;  /* 0x0000000102029836 */ /* 0x000fe20000000000 */
[----:B------:R-:W-:Y:S02]  /*0600*/  ISETP.NE.AND P1, PT, R13, RZ, PT ;  /* 0x000000ff0d00720c */ /* 0x000fe40003f25270 */
[----:B------:R-:W-:Y:S02]  /*0610*/  ISETP.GE.U32.AND P0, PT, R0, R9, PT ;  /* 0x000000090000720c */ /* 0x000fe40003f06070 */
[----:B------:R-:W-:-:S04]  /*0620*/  LOP3.LUT R0, R10, R13, RZ, 0x3c, !PT ;  /* 0x0000000d0a007212 */ /* 0x000fc800078e3cff */
[----:B------:R-:W-:Y:S01]  /*0630*/  ISETP.GE.AND P2, PT, R0, RZ, PT ;  /* 0x000000ff0000720c */ /* 0x000fe20003f46270 */
[----:B----4-:R-:W-:Y:S02]  /*0640*/  IMAD.MOV R0, RZ, RZ, -R3 ;  /* 0x000000ffff007224 */ /* 0x010fe400078e0a03 */
[----:B---3--:R-:W-:Y:S02]  /*0650*/  VIADD R8, R4, 0xffffffe ;  /* 0x0ffffffe04087836 */ /* 0x008fe40000000000 */
[----:B------:R-:W-:Y:S02]  /*0660*/  IMAD R11, R0, R5, RZ ;  /* 0x00000005000b7224 */ /* 0x000fe400078e02ff */
[----:B------:R-:W-:Y:S01]  /*0670*/  @P0 VIADD R2, R2, 0x1 ;  /* 0x0000000102020836 */ /* 0x000fe20000000000 */
[----:B------:R3:W4:Y:S01]  /*0680*/  F2I.FTZ.U32.TRUNC.NTZ R9, R8 ;  /* 0x0000000800097305 */ /* 0x000722000021f000 */
[----:B------:R-:W-:Y:S02]  /*0690*/  IMAD.SHL.U32 R4, R23, 0x4, RZ ;  /* 0x0000000417047824 */ /* 0x000fe400078e00ff */
[----:B------:R-:W-:-:S02]  /*06a0*/  IMAD.MOV.U32 R6, RZ, RZ, R2 ;  /* 0x000000ffff067224 */ /* 0x000fc400078e0002 */
[----:B------:R-:W-:Y:S01]  /*06b0*/  IMAD.MOV.U32 R2, RZ, RZ, RZ ;  /* 0x000000ffff027224 */ /* 0x000fe200078e00ff */
[----:B------:R-:W-:Y:S01]  /*06c0*/  LOP3.LUT R104, R4, 0x7fc, RZ, 0xc0, !PT ;  /* 0x000007fc04687812 */ /* 0x000fe200078ec0ff */
[----:B------:R-:W-:Y:S01]  /*06d0*/  @!P2 IMAD.MOV R6, RZ, RZ, -R6 ;  /* 0x000000ffff06a224 */ /* 0x000fe200078e0a06 */
[----:B------:R-:W-:Y:S01]  /*06e0*/  @!P1 LOP3.LUT R6, RZ, R13, RZ, 0x33, !PT ;  /* 0x0000000dff069212 */ /* 0x000fe200078e33ff */
[----:B------:R-:W-:Y:S01]  /*06f0*/  IMAD.HI.U32 R11, R3, R11, R2 ;  /* 0x0000000b030b7227 */ /* 0x000fe200078e0002 */
[----:B------:R-:W-:Y:S02]  /*0700*/  LOP3.LUT R3, R23, 0x1c0, RZ, 0xc0, !PT ;  /* 0x000001c017037812 */ /* 0x000fe400078ec0ff */
[----:B------:R-:W-:Y:S01]  /*0710*/  LOP3.LUT R105, R104, 0x60, R105, 0x78, !PT ;  /* 0x0000006068697812 */ /* 0x000fe200078e7869 */
[----:B------:R-:W-:Y:S01]  /*0720*/  IMAD.SHL.U32 R14, R6, 0x80, RZ ;  /* 0x00000080060e7824 */ /* 0x000fe200078e00ff */
[----:B------:R-:W-:Y:S01]  /*0730*/  SHF.R.U32.HI R3, RZ, 0x2, R3 ;  /* 0x00000002ff037819 */ /* 0x000fe20000011603 */
[----:B---3--:R-:W-:-:S02]  /*0740*/  IMAD.MOV R8, RZ, RZ, -R6 ;  /* 0x000000ffff087224 */ /* 0x008fc400078e0a06 */
[----:B----4-:R-:W-:Y:S01]  /*0750*/  IMAD.MOV R12, RZ, RZ, -R9 ;  /* 0x000000ffff0c7224 */ /* 0x010fe200078e0a09 */
[C-C-:B------:R-:W-:Y:S02]  /*0760*/  LOP3.LUT R2, R14.reuse, 0x8, R121.reuse, 0xfe, !PT ;  /* 0x000000080e027812 */ /* 0x140fe400078efe79 */
[----:B------:R-:W-:Y:S02]  /*0770*/  LOP3.LUT R0, R14, R121, RZ, 0xfc, !PT ;  /* 0x000000790e007212 */ /* 0x000fe400078efcff */
[----:B------:R-:W-:Y:S02]  /*0780*/  IABS R38, R2 ;  /* 0x0000000200267213 */ /* 0x000fe40000000000 */
[----:B------:R-:W-:Y:S01]  /*0790*/  LOP3.LUT R104, R104, R3, RZ, 0x3c, !PT ;  /* 0x0000000368687212 */ /* 0x000fe200078e3cff */
[----:B------:R-:W-:Y:S01]  /*07a0*/  IMAD R3, R13, R8, R10 ;  /* 0x000000080d037224 */ /* 0x000fe200078e020a */
[----:B------:R-:W-:Y:S01]  /*07b0*/  IABS R36, R0 ;  /* 0x0000000000247213 */ /* 0x000fe20000000000 */
[----:B------:R-:W-:Y:S01]  /*07c0*/  IMAD R13, R12, R7, RZ ;  /* 0x000000070c0d7224 */ /* 0x000fe200078e02ff */
[C-C-:B------:R-:W-:Y:S01]  /*07d0*/  LOP3.LUT R12, R14.reuse, 0x30, R121.reuse, 0xfe, !PT ;  /* 0x000000300e0c7812 */ /* 0x140fe200078efe79 */
[----:B------:R-:W-:Y:S01]  /*07e0*/  IMAD.HI.U32 R6, R11, R38, RZ ;  /* 0x000000260b067227 */ /* 0x000fe200078e00ff */
[----:B------:R-:W-:-:S02]  /*07f0*/  LOP3.LUT R10, R14, 0x28, R121, 0xfe, !PT ;  /* 0x000000280e0a7812 */ /* 0x000fc400078efe79 */
[----:B------:R-:W-:Y:S01]  /*0800*/  IABS R48, R12 ;  /* 0x0000000c00307213 */ /* 0x000fe20000000000 */
[----:B------:R-:W-:Y:S01]  /*0810*/  IMAD.HI.U32 R4, R11, R36, RZ ;  /* 0x000000240b047227 */ /* 0x000fe200078e00ff */
[----:B------:R-:W-:Y:S02]  /*0820*/  IABS R46, R10 ;  /* 0x0000000a002e7213 */ /* 0x000fe40000000000 */
[C---:B------:R-:W-:Y:S01]  /*0830*/  LOP3.LUT R20, R0.reuse, 0x50, RZ, 0xfc, !PT ;  /* 0x0000005000147812 */ /* 0x040fe200078efcff */
[----:B------:R-:W-:Y:S01]  /*0840*/  IMAD.MOV R6, RZ, RZ, -R6 ;  /* 0x000000ffff067224 */ /* 0x000fe200078e0a06 */
[----:B------:R-:W-:Y:S01]  /*0850*/  LOP3.LUT R18, R0, 0x48, RZ, 0xfc, !PT ;  /* 0x0000004800127812 */ /* 0x000fe200078efcff */
[----:B------:R-:W-:Y:S01]  /*0860*/  IMAD.MOV R4, RZ, RZ, -R4 ;  /* 0x000000ffff047224 */ /* 0x000fe200078e0a04 */
[----:B------:R-:W-:Y:S01]  /*0870*/  IABS R56, R20 ;  /* 0x0000001400387213 */ /* 0x000fe20000000000 */
[----:B------:R-:W-:Y:S01]  /*0880*/  IMAD R38, R5, R6, R38 ;  /* 0x0000000605267224 */ /* 0x000fe200078e0226 */
[----:B------:R-:W-:Y:S01]  /*0890*/  LOP3.LUT R6, R14, 0x18, R121, 0xfe, !PT ;  /* 0x000000180e067812 */ /* 0x000fe200078efe79 */
[----:B------:R-:W-:Y:S01]  /*08a0*/  IMAD.HI.U32 R16, R11, R48, RZ ;  /* 0x000000300b107227 */ /* 0x000fe200078e00ff */
[----:B------:R-:W-:-:S02]  /*08b0*/  IABS R54, R18 ;  /* 0x0000001200367213 */ /* 0x000fc40000000000 */
[----:B------:R-:W-:Y:S01]  /*08c0*/  IABS R42, R6 ;  /* 0x00000006002a7213 */ /* 0x000fe20000000000 */
[----:B------:R-:W-:Y:S01]  /*08d0*/  IMAD R36, R5, R4, R36 ;  /* 0x0000000405247224 */ /* 0x000fe200078e0224 */
[----:B------:R-:W-:Y:S01]  /*08e0*/  LOP3.LUT R4, R14, 0x10, R121, 0xfe, !PT ;  /* 0x000000100e047812 */ /* 0x000fe200078efe79 */
[----:B------:R-:W-:Y:S01]  /*08f0*/  IMAD.MOV.U32 R8, RZ, RZ, RZ ;  /* 0x000000ffff087224 */ /* 0x000fe200078e00ff */
[----:B------:R-:W-:Y:S01]  /*0900*/  LOP3.LUT R24, R0, 0x60, RZ, 0xfc, !PT ;  /* 0x0000006000187812 */ /* 0x000fe200078efcff */
[----:B------:R-:W-:Y:S01]  /*0910*/  IMAD.MOV R16, RZ, RZ, -R16 ;  /* 0x000000ffff107224 */ /* 0x000fe200078e0a10 */
[----:B------:R-:W-:Y:S01]  /*0920*/  IABS R40, R4 ;  /* 0x0000000400287213 */ /* 0x000fe20000000000 */
[----:B------:R-:W-:Y:S01]  /*0930*/  IMAD.HI.U32 R9, R9, R13, R8 ;  /* 0x0000000d09097227 */ /* 0x000fe200078e0008 */
[----:B------:R-:W-:Y:S02]  /*0940*/  LOP3.LUT R8, R14, 0x20, R121, 0xfe, !PT ;  /* 0x000000200e087812 */ /* 0x000fe400078efe79 */
[----:B------:R-:W-:Y:S01]  /*0950*/  IABS R60, R24 ;  /* 0x00000018003c7213 */ /* 0x000fe20000000000 */
[----:B------:R-:W-:Y:S01]  /*0960*/  IMAD R48, R5, R16, R48 ;  /* 0x0000001005307224 */ /* 0x000fe200078e0230 */
[----:B------:R-:W-:Y:S01]  /*0970*/  LOP3.LUT R16, R0, 0x40, RZ, 0xfc, !PT ;  /* 0x0000004000107812 */ /* 0x000fe200078efcff */
[----:B------:R-:W-:Y:S01]  /*0980*/  IMAD.HI.U32 R13, R11, R42, RZ ;  /* 0x0000002a0b0d7227 */ /* 0x000fe200078e00ff */
[----:B------:R-:W-:-:S02]  /*0990*/  IABS R44, R8 ;  /* 0x00000008002c7213 */ /* 0x000fc40000000000 */
[----:B------:R-:W-:Y:S01]  /*09a0*/  IABS R52, R16 ;  /* 0x0000001000347213 */ /* 0x000fe20000000000 */
[----:B------:R-:W-:Y:S01]  /*09b0*/  IMAD.IADD R34, R34, 0x1, R3 ;  /* 0x0000000122227824 */ /* 0x000fe200078e0203 */
[----:B------:R-:W-:Y:S01]  /*09c0*/  LOP3.LUT R14, R14, 0x38, R121, 0xfe, !PT ;  /* 0x000000380e0e7812 */ /* 0x000fe200078efe79 */
[C---:B------:R-:W-:Y:S01]  /*09d0*/  IMAD.HI.U32 R3, R11.reuse, R40, RZ ;  /* 0x000000280b037227 */ /* 0x040fe200078e00ff */
[C---:B------:R-:W-:Y:S02]  /*09e0*/  LOP3.LUT R22, R0.reuse, 0x58, RZ, 0xfc, !PT ;  /* 0x0000005800167812 */ /* 0x040fe400078efcff */
[C---:B------:R-:W-:Y:S01]  /*09f0*/  LOP3.LUT R26, R0.reuse, 0x68, RZ, 0xfc, !PT ;  /* 0x00000068001a7812 */ /* 0x040fe200078efcff */
[----:B------:R-:W-:Y:S01]  /*0a00*/  IMAD.MOV R13, RZ, RZ, -R13 ;  /* 0x000000ffff0d7224 */ /* 0x000fe200078e0a0d */
[C---:B------:R-:W-:Y:S01]  /*0a10*/  LOP3.LUT R28, R0.reuse, 0x70, RZ, 0xfc, !PT ;  /* 0x00000070001c7812 */ /* 0x040fe200078efcff */
[----:B------:R-:W-:Y:S01]  /*0a20*/  IMAD.HI.U32 R15, R11, R46, RZ ;  /* 0x0000002e0b0f7227 */ /* 0x000fe200078e00ff */
[----:B------:R-:W-:-:S02]  /*0a30*/  LOP3.LUT R30, R0, 0x78, RZ, 0xfc, !PT ;  /* 0x00000078001e7812 */ /* 0x000fc400078efcff */
[----:B------:R-:W-:Y:S01]  /*0a40*/  IABS R50, R14 ;  /* 0x0000000e00327213 */ /* 0x000fe20000000000 */
[----:B------:R-:W-:Y:S01]  /*0a50*/  IMAD.MOV R17, RZ, RZ, -R3 ;  /* 0x000000ffff117224 */ /* 0x000fe200078e0a03 */
[----:B------:R-:W-:Y:S01]  /*0a60*/  IABS R58, R22 ;  /* 0x00000016003a7213 */ /* 0x000fe20000000000 */
[----:B------:R-:W-:Y:S01]  /*0a70*/  IMAD R42, R5, R13, R42 ;  /* 0x0000000d052a7224 */ /* 0x000fe200078e022a */
[----:B------:R-:W-:Y:S01]  /*0a80*/  IABS R62, R26 ;  /* 0x0000001a003e7213 */ /* 0x000fe20000000000 */
[----:B------:R-:W-:Y:S01]  /*0a90*/  IMAD.HI.U32 R3, R11, R44, RZ ;  /* 0x0000002c0b037227 */ /* 0x000fe200078e00ff */
[----:B------:R-:W-:Y:S02]  /*0aa0*/  IABS R64, R28 ;  /* 0x0000001c00407213 */ /* 0x000fe40000000000 */
[----:B------:R-:W-:Y:S01]  /*0ab0*/  IABS R66, R30 ;  /* 0x0000001e00427213 */ /* 0x000fe20000000000 */
[----:B------:R-:W-:Y:S01]  /*0ac0*/  IMAD.MOV R15, RZ, RZ, -R15 ;  /* 0x000000ffff0f7224 */ /* 0x000fe200078e0a0f */
[----:B------:R-:W-:Y:S01]  /*0ad0*/  ISETP.GT.U32.AND P5, PT, R5, R38, PT ;  /* 0x000000260500720c */ /* 0x000fe20003fa4070 */
[----:B------:R-:W-:Y:S01]  /*0ae0*/  IMAD.HI.U32 R13, R11, R52, RZ ;  /* 0x000000340b0d7227 */ /* 0x000fe200078e00ff */
[----:B------:R-:W-:-:S02]  /*0af0*/  ISETP.GT.U32.AND P3, PT, R5, R42, PT ;  /* 0x0000002a0500720c */ /* 0x000fc40003f64070 */
[C---:B------:R-:W-:Y:S01]  /*0b00*/  ISETP.GT.U32.AND P0, PT, R5.reuse, R48, PT ;  /* 0x000000300500720c */ /* 0x040fe20003f04070 */
[C---:B------:R-:W-:Y:S01]  /*0b10*/  IMAD R40, R5.reuse, R17, R40 ;  /* 0x0000001105287224 */ /* 0x040fe200078e0228 */
[C---:B------:R-:W-:Y:S01]  /*0b20*/  ISETP.GT.U32.AND P6, PT, R5.reuse, R36, PT ;  /* 0x000000240500720c */ /* 0x040fe20003fc4070 */
[----:B------:R-:W-:Y:S02]  /*0b30*/  IMAD.MOV R3, RZ, RZ, -R3 ;  /* 0x000000ffff037224 */ /* 0x000fe400078e0a03 */
[C---:B------:R-:W-:Y:S01]  /*0b40*/  IMAD R46, R5.reuse, R15, R46 ;  /* 0x0000000f052e7224 */ /* 0x040fe200078e022e */
[----:B------:R-:W-:Y:S01]  /*0b50*/  ISETP.GT.U32.AND P4, PT, R5, R40, PT ;  /* 0x000000280500720c */ /* 0x000fe20003f84070 */
[----:B------:R-:W-:-:S03]  /*0b60*/  IMAD.HI.U32 R17, R11, R56, RZ ;  /* 0x000000380b117227 */ /* 0x000fc600078e00ff */
[----:B------:R-:W-:Y:S01]  /*0b70*/  ISETP.GT.U32.AND P2, PT, R5, R46, PT ;  /* 0x0000002e0500720c */ /* 0x000fe20003f44070 */
[----:B------:R-:W-:Y:S02]  /*0b80*/  IMAD.MOV R13, RZ, RZ, -R13 ;  /* 0x000000ffff0d7224 */ /* 0x000fe400078e0a0d */
[----:B------:R-:W-:-:S04]  /*0b90*/  IMAD.HI.U32 R15, R11, R54, RZ ;  /* 0x000000360b0f7227 */ /* 0x000fc800078e00ff */
[C---:B------:R-:W-:Y:S02]  /*0ba0*/  IMAD R44, R5.reuse, R3, R44 ;  /* 0x00000003052c7224 */ /* 0x040fe400078e022c */
[----:B------:R-:W-:Y:S02]  /*0bb0*/  IMAD.MOV R17, RZ, RZ, -R17 ;  /* 0x000000ffff117224 */ /* 0x000fe400078e0a11 */
[C---:B------:R-:W-:Y:S01]  /*0bc0*/  IMAD R52, R5.reuse, R13, R52 ;  /* 0x0000000d05347224 */ /* 0x040fe200078e0234 */
[----:B------:R-:W-:Y:S01]  /*0bd0*/  ISETP.GT.U32.AND P1, PT, R5, R44, PT ;  /* 0x0000002c0500720c */ /* 0x000fe20003f24070 */
[----:B------:R-:W-:Y:S02]  /*0be0*/  IMAD.MOV R15, RZ, RZ, -R15 ;  /* 0x000000ffff0f7224 */ /* 0x000fe400078e0a0f */
[----:B------:R-:W-:-:S04]  /*0bf0*/  IMAD.HI.U32 R13, R11, R60, RZ ;  /* 0x0000003c0b0d7227 */ /* 0x000fc800078e00ff */
[C---:B------:R-:W-:Y:S02]  /*0c00*/  IMAD R56, R5.reuse, R17, R56 ;  /* 0x0000001105387224 */ /* 0x040fe400078e0238 */
[----:B------:R-:W-:Y:S02]  /*0c10*/  IMAD R54, R5, R15, R54 ;  /* 0x0000000f05367224 */ /* 0x000fe400078e0236 */
[----:B------:R-:W-:Y:S02]  /*0c20*/  IMAD.MOV R17, RZ, RZ, -R13 ;  /* 0x000000ffff117224 */ /* 0x000fe400078e0a0d */
[----:B------:R-:W-:-:S04]  /*0c30*/  IMAD.HI.U32 R3, R11, R50, RZ ;  /* 0x000000320b037227 */ /* 0x000fc800078e00ff */
[----:B------:R-:W-:-:S04]  /*0c40*/  IMAD.HI.U32 R19, R11, R58, RZ ;  /* 0x0000003a0b137227 */ /* 0x000fc800078e00ff */
[----:B------:R-:W-:-:S04]  /*0c50*/  IMAD.HI.U32 R15, R11, R62, RZ ;  /* 0x0000003e0b0f7227 */ /* 0x000fc800078e00ff */
[----:B------:R-:W-:-:S04]  /*0c60*/  IMAD.HI.U32 R13, R11, R64, RZ ;  /* 0x000000400b0d7227 */ /* 0x000fc800078e00ff */
[----:B------:R-:W-:-:S04]  /*0c70*/  IMAD.HI.U32 R11, R11, R66, RZ ;  /* 0x000000420b0b7227 */ /* 0x000fc800078e00ff */
[----:B------:R-:W-:Y:S02]  /*0c80*/  IMAD.MOV R11, RZ, RZ, -R11 ;  /* 0x000000ffff0b7224 */ /* 0x000fe400078e0a0b */
[----:B------:R-:W-:Y:S02]  /*0c90*/  @!P1 IMAD.IADD R44, R44, 0x1, -R5 ;  /* 0x000000012c2c9824 */ /* 0x000fe400078e0a05 */
[C---:B------:R-:W-:Y:S02]  /*0ca0*/  IMAD R66, R5.reuse, R11, R66 ;  /* 0x0000000b05427224 */ /* 0x040fe400078e0242 */
[----:B------:R-:W-:Y:S02]  /*0cb0*/  IMAD.MOV R3, RZ, RZ, -R3 ;  /* 0x000000ffff037224 */ /* 0x000fe400078e0a03 */
[--C-:B------:R-:W-:Y:S01]  /*0cc0*/  @!P5 IMAD.IADD R38, R38, 0x1, -R5.reuse ;  /* 0x000000012626d824 */ /* 0x100fe200078e0a05 */
[----:B------:R-:W-:Y:S01]  /*0cd0*/  ISETP.GT.U32.AND P5, PT, R5, R66, PT ;  /* 0x000000420500720c */ /* 0x000fe20003fa4070 */
[----:B------:R-:W-:-:S02]  /*0ce0*/  @!P3 IMAD.IADD R42, R42, 0x1, -R5 ;  /* 0x000000012a2ab824 */ /* 0x000fc400078e0a05 */
[--C-:B------:R-:W-:Y:S01]  /*0cf0*/  @!P0 IMAD.IADD R48, R48, 0x1, -R5.reuse ;  /* 0x0000000130308824 */ /* 0x100fe200078e0a05 */
[C---:B------:R-:W-:Y:S01]  /*0d00*/  ISETP.GT.U32.AND P0, PT, R5.reuse, R44, PT ;  /* 0x0000002c0500720c */ /* 0x040fe20003f04070 */
[C---:B------:R-:W-:Y:S01]  /*0d10*/  IMAD R50, R5.reuse, R3, R50 ;  /* 0x0000000305327224 */ /* 0x040fe200078e0232 */
[C---:B------:R-:W-:Y:S01]  /*0d20*/  ISETP.GT.U32.AND P3, PT, R5.reuse, R38, PT ;  /* 0x000000260500720c */ /* 0x040fe20003f64070 */
[--C-:B------:R-:W-:Y:S01]  /*0d30*/  @!P2 IMAD.IADD R46, R46, 0x1, -R5.reuse ;  /* 0x000000012e2ea824 */ /* 0x100fe200078e0a05 */
[C---:B------:R-:W-:Y:S01]  /*0d40*/  ISETP.GT.U32.AND P2, PT, R5.reuse, R42, PT ;  /* 0x0000002a0500720c */ /* 0x040fe20003f44070 */
[----:B------:R-:W-:Y:S01]  /*0d50*/  @!P6 IMAD.IADD R36, R36, 0x1, -R5 ;  /* 0x000000012424e824 */ /* 0x000fe200078e0a05 */
[C---:B------:R-:W-:Y:S01]  /*0d60*/  ISETP.GT.U32.AND P6, PT, R5.reuse, R50, PT ;  /* 0x000000320500720c */ /* 0x040fe20003fc4070 */
[----:B------:R-:W-:Y:S02]  /*0d70*/  IMAD R3, R34, 0x40, R123 ;  /* 0x0000004022037824 */ /* 0x000fe400078e027b */
[--C-:B------:R-:W-:Y:S01]  /*0d80*/  @!P5 IMAD.IADD R66, R66, 0x1, -R5.reuse ;  /* 0x000000014242d824 */ /* 0x100fe200078e0a05 */
[C---:B------:R-:W-:Y:S01]  /*0d90*/  ISETP.GT.U32.AND P5, PT, R5.reuse, R48, PT ;  /* 0x000000300500720c */ /* 0x040fe20003fa4070 */
[--C-:B------:R-:W-:Y:S01]  /*0da0*/  @!P4 IMAD.IADD R40, R40, 0x1, -R5.reuse ;  /* 0x000000012828c824 */ /* 0x100fe200078e0a05 */
[----:B------:R-:W-:Y:S01]  /*0db0*/  IABS R34, R3 ;  /* 0x0000000300227213 */ /* 0x000fe20000000000 */
[--C-:B------:R-:W-:Y:S01]  /*0dc0*/  @!P0 IMAD.IADD R44, R44, 0x1, -R5.reuse ;  /* 0x000000012c2c8824 */ /* 0x100fe200078e0a05 */
[C---:B------:R-:W-:Y:S01]  /*0dd0*/  ISETP.GT.U32.AND P0, PT, R5.reuse, R56, PT ;  /* 0x000000380500720c */ /* 0x040fe20003f04070 */
[--C-:B------:R-:W-:Y:S01]  /*0de0*/  @!P3 IMAD.IADD R38, R38, 0x1, -R5.reuse ;  /* 0x000000012626b824 */ /* 0x100fe200078e0a05 */
[C---:B------:R-:W-:Y:S01]  /*0df0*/  ISETP.GT.U32.AND P3, PT, R5.reuse, R52, PT ;  /* 0x000000340500720c */ /* 0x040fe20003f64070 */
[----:B------:R-:W-:Y:S01]  /*0e00*/  @!P2 IMAD.IADD R42, R42, 0x1, -R5 ;  /* 0x000000012a2aa824 */ /* 0x000fe200078e0a05 */
[----:B------:R-:W-:Y:S01]  /*0e10*/  ISETP.GT.U32.AND P2, PT, R5, R66, PT ;  /* 0x000000420500720c */ /* 0x000fe20003f44070 */
[----:B------:R-:W-:Y:S01]  /*0e20*/  IMAD.HI.U32 R9, R9, R34, RZ ;  /* 0x0000002209097227 */ /* 0x000fe200078e00ff */
[----:B------:R-:W-:-:S02]  /*0e30*/  ISETP.GT.U32.AND P4, PT, R5, R36, PT ;  /* 0x000000240500720c */ /* 0x000fc40003f84070 */
[C---:B------:R-:W-:Y:S01]  /*0e40*/  ISETP.GT.U32.AND P1, PT, R5.reuse, R40, PT ;  /* 0x000000280500720c */ /* 0x040fe20003f24070 */
[----:B------:R-:W-:Y:S01]  /*0e50*/  @!P6 IMAD.IADD R50, R50, 0x1, -R5 ;  /* 0x000000013232e824 */ /* 0x000fe200078e0a05 */
[----:B------:R-:W-:Y:S01]  /*0e60*/  ISETP.GT.U32.AND P6, PT, R5, R46, PT ;  /* 0x0000002e0500720c */ /* 0x000fe20003fc4070 */
[----:B------:R-:W-:Y:S02]  /*0e70*/  IMAD.MOV R9, RZ, RZ, -R9 ;  /* 0x000000ffff097224 */ /* 0x000fe400078e0a09 */
[----:B------:R-:W-:Y:S02]  /*0e80*/  IMAD.MOV R19, RZ, RZ, -R19 ;  /* 0x000000ffff137224 */ /* 0x000fe400078e0a13 */
[----:B------:R-:W-:Y:S02]  /*0e90*/  IMAD R34, R7, R9, R34 ;  /* 0x0000000907227224 */ /* 0x000fe400078e0222 */
[----:B------:R-:W-:Y:S01]  /*0ea0*/  @!P0 IMAD.IADD R56, R56, 0x1, -R5 ;  /* 0x0000000138388824 */ /* 0x000fe200078e0a05 */
[----:B------:R-:W-:Y:S01]  /*0eb0*/  ISETP.GE.AND P0, PT, R119, UR12, PT ;  /* 0x0000000c77007c0c */ /* 0x000fe2000bf06270 */
[----:B------:R-:W-:-:S02]  /*0ec0*/  IMAD R58, R5, R19, R58 ;  /* 0x00000013053a7224 */ /* 0x000fc400078e023a */
[----:B------:R-:W-:Y:S01]  /*0ed0*/  IMAD.MOV R13, RZ, RZ, -R13 ;  /* 0x000000ffff0d7224 */ /* 0x000fe200078e0a0d */
[----:B------:R-:W-:Y:S01]  /*0ee0*/  SEL R11, R96, RZ, !P0 ;  /* 0x000000ff600b7207 */ /* 0x000fe20004000000 */
[--C-:B------:R-:W-:Y:S01]  /*0ef0*/  @!P2 IMAD.IADD R66, R66, 0x1, -R5.reuse ;  /* 0x000000014242a824 */ /* 0x100fe200078e0a05 */
[----:B------:R-:W-:Y:S01]  /*0f00*/  ISETP.GT.U32.AND P2, PT, R7, R34, PT ;  /* 0x000000220700720c */ /* 0x000fe20003f44070 */
[C---:B------:R-:W-:Y:S01]  /*0f10*/  IMAD R64, R5.reuse, R13, R64 ;  /* 0x0000000d05407224 */ /* 0x040fe200078e0240 */
[----:B------:R-:W-:Y:S01]  /*0f20*/  ISETP.GE.AND P0, PT, R2, RZ, PT ;  /* 0x000000ff0200720c */ /* 0x000fe20003f06270 */
[--C-:B------:R-:W-:Y:S01]  /*0f30*/  @!P6 IMAD.IADD R46, R46, 0x1, -R5.reuse ;  /* 0x000000012e2ee824 */ /* 0x100fe200078e0a05 */
[C---:B------:R-:W-:Y:S01]  /*0f40*/  ISETP.GT.U32.AND P6, PT, R5.reuse, R58, PT ;  /* 0x0000003a0500720c */ /* 0x040fe20003fc4070 */
[C---:B------:R-:W-:Y:S02]  /*0f50*/  IMAD R60, R5.reuse, R17, R60 ;  /* 0x00000011053c7224 */ /* 0x040fe400078e023c */
[--C-:B------:R-:W-:Y:S01]  /*0f60*/  @!P3 IMAD.IADD R52, R52, 0x1, -R5.reuse ;  /* 0x000000013434b824 */ /* 0x100fe200078e0a05 */
[C---:B------:R-:W-:Y:S01]  /*0f70*/  ISETP.GT.U32.AND P3, PT, R5.reuse, R64, PT ;  /* 0x000000400500720c */ /* 0x040fe20003f64070 */
[--C-:B------:R-:W-:Y:S01]  /*0f80*/  @!P4 IMAD.IADD R36, R36, 0x1, -R5.reuse ;  /* 0x000000012424c824 */ /* 0x100fe200078e0a05 */
[C---:B------:R-:W-:Y:S01]  /*0f90*/  ISETP.GT.U32.AND P4, PT, R5.reuse, R50, PT ;  /* 0x000000320500720c */ /* 0x040fe20003f84070 */
[--C-:B------:R-:W-:Y:S01]  /*0fa0*/  @!P1 IMAD.IADD R40, R40, 0x1, -R5.reuse ;  /* 0x0000000128289824 */ /* 0x100fe200078e0a05 */
[C---:B------:R-:W-:Y:S01]  /*0fb0*/  ISETP.GT.U32.AND P1, PT, R5.reuse, R54, PT ;  /* 0x000000360500720c */ /* 0x040fe20003f24070 */
[----:B------:R-:W-:Y:S01]  /*0fc0*/  @!P5 IMAD.IADD R48, R48, 0x1, -R5 ;  /* 0x000000013030d824 */ /* 0x000fe200078e0a05 */
[----:B------:R-:W-:Y:S01]  /*0fd0*/  ISETP.GT.U32.AND P5, PT, R5, R60, PT ;  /* 0x0000003c0500720c */ /* 0x000fe20003fa4070 */
[----:B------:R-:W-:-:S02]  /*0fe0*/  @!P2 IMAD.IADD R34, R34, 0x1, -R7 ;  /* 0x000000012222a824 */ /* 0x000fc400078e0a07 */
[----:B------:R-:W-:Y:S02]  /*0ff0*/  IMAD.MOV R15, RZ, RZ, -R15 ;  /* 0x000000ffff0f7224 */ /* 0x000fe400078e0a0f */
[--C-:B------:R-:W-:Y:S01]  /*1000*/  @!P6 IMAD.IADD R58, R58, 0x1, -R5.reuse ;  /* 0x000000013a3ae824 */ /* 0x100fe200078e0a05 */
[----:B------:R-:W-:Y:S01]  /*1010*/  ISETP.GT.U32.AND P6, PT, R5, R52, PT ;  /* 0x000000340500720c */ /* 0x000fe20003fc4070 */
[----:B------:R-:W-:Y:S01]  /*1020*/  @!P0 IMAD.MOV R38, RZ, RZ, -R38 ;  /* 0x000000ffff268224 */ /* 0x000fe200078e0a26 */
[----:B------:R-:W-:Y:S01]  /*1030*/  ISETP.GT.U32.AND P0, PT, R7, R34, PT ;  /* 0x000000220700720c */ /* 0x000fe20003f04070 */
[C---:B------:R-:W-:Y:S02]  /*1040*/  IMAD R62, R5.reuse, R15, R62 ;  /* 0x0000000f053e7224 */ /* 0x040fe400078e023e */
[--C-:B------:R-:W-:Y:S01]  /*1050*/  @!P3 IMAD.IADD R64, R64, 0x1, -R5.reuse ;  /* 0x000000014040b824 */ /* 0x100fe200078e0a05 */
[C---:B------:R-:W-:Y:S01]  /*1060*/  ISETP.GT.U32.AND P3, PT, R5.reuse, R58, PT ;  /* 0x0000003a0500720c */ /* 0x040fe20003f64070 */
[--C-:B------:R-:W-:Y:S01]  /*1070*/  @!P4 IMAD.IADD R50, R50, 0x1, -R5.reuse ;  /* 0x000000013232c824 */ /* 0x100fe200078e0a05 */
[----:B------:R-:W-:Y:S01]  /*1080*/  ISETP.GT.U32.AND P4, PT, R5, R62, PT ;  /* 0x0000003e0500720c */ /* 0x000fe20003f84070 */
[--C-:B------:R-:W-:Y:S01]  /*1090*/  @!P1 IMAD.IADD R54, R54, 0x1, -R5.reuse ;  /* 0x0000000136369824 */ /* 0x100fe200078e0a05 */
[----:B------:R-:W-:Y:S01]  /*10a0*/  ISETP.GE.AND P1, PT, R121, UR12, PT ;  /* 0x0000000c79007c0c */ /* 0x000fe2000bf26270 */
[----:B------:R-:W-:-:S02]  /*10b0*/  @!P5 IMAD.IADD R60, R60, 0x1, -R5 ;  /* 0x000000013c3cd824 */ /* 0x000fc400078e0a05 */
[----:B------:R-:W-:Y:S01]  /*10c0*/  @!P6 IMAD.IADD R52, R52, 0x1, -R5 ;  /* 0x000000013434e824 */ /* 0x000fe200078e0a05 */
[C---:B------:R-:W-:Y:S01]  /*10d0*/  ISETP.GT.U32.AND P5, PT, R5.reuse, R54, PT ;  /* 0x000000360500720c */ /* 0x040fe20003fa4070 */
[----:B------:R-:W-:Y:S01]  /*10e0*/  @!P0 IMAD.IADD R34, R34, 0x1, -R7 ;  /* 0x0000000122228824 */ /* 0x000fe200078e0a07 */
[----:B------:R-:W-:Y:S02]  /*10f0*/  ISETP.GT.U32.AND P2, PT, R5, R60, PT ;  /* 0x0000003c0500720c */ /* 0x000fe40003f44070 */
[----:B------:R-:W-:Y:S01]  /*1100*/  ISETP.GE.AND P0, PT, R18, RZ, PT ;  /* 0x000000ff1200720c */ /* 0x000fe20003f06270 */
[--C-:B------:R-:W-:Y:S01]  /*1110*/  @!P3 IMAD.IADD R58, R58, 0x1, -R5.reuse ;  /* 0x000000013a3ab824 */ /* 0x100fe200078e0a05 */
[----:B------:R-:W-:Y:S01]  /*1120*/  ISETP.GE.AND P3, PT, R8, RZ, PT ;  /* 0x000000ff0800720c */ /* 0x000fe20003f66270 */
[----:B------:R-:W-:Y:S01]  /*1130*/  @!P4 IMAD.IADD R62, R62, 0x1, -R5 ;  /* 0x000000013e3ec824 */ /* 0x000fe200078e0a05 */
[----:B------:R-:W-:Y:S02]  /*1140*/  SEL R9, R96, RZ, !P1 ;  /* 0x000000ff60097207 */ /* 0x000fe40004800000 */
[----:B------:R-:W-:-:S02]  /*1150*/  ISETP.GE.AND P1, PT, R0, RZ, PT ;  /* 0x000000ff0000720c */ /* 0x000fc40003f26270 */
[C---:B------:R-:W-:Y:S01]  /*1160*/  ISETP.GT.U32.AND P4, PT, R5.reuse, R56, PT ;  /* 0x000000380500720c */ /* 0x040fe20003f84070 */
[--C-:B------:R-:W-:Y:S01]  /*1170*/  @!P5 IMAD.IADD R54, R54, 0x1, -R5.reuse ;  /* 0x000000013636d824 */ /* 0x100fe200078e0a05 */
[----:B------:R-:W-:Y:S01]  /*1180*/  ISETP.GE.AND P5, PT, R4, RZ, PT ;  /* 0x000000ff0400720c */ /* 0x000fe20003fa6270 */
[--C-:B------:R-:W-:Y:S01]  /*1190*/  @!P2 IMAD.IADD R60, R60, 0x1, -R5.reuse ;  /* 0x000000013c3ca824 */ /* 0x100fe200078e0a05 */
[----:B------:R-:W-:Y:S01]  /*11a0*/  ISETP.GT.U32.AND P2, PT, R5, R62, PT ;  /* 0x0000003e0500720c */ /* 0x000fe20003f44070 */
[----:B------:R-:W-:Y:S01]  /*11b0*/  @!P0 IMAD.MOV R54, RZ, RZ, -R54 ;  /* 0x000000ffff368224 */ /* 0x000fe200078e0a36 */
[----:B------:R-:W-:Y:S01]  /*11c0*/  ISETP.GE.AND P0, PT, R26, RZ, PT ;  /* 0x000000ff1a00720c */ /* 0x000fe20003f06270 */
[----:B------:R-:W-:Y:S01]  /*11d0*/  @!P3 IMAD.MOV R44, RZ, RZ, -R44 ;  /* 0x000000ffff2cb224 */ /* 0x000fe200078e0a2c */
[----:B------:R-:W-:Y:S02]  /*11e0*/  ISETP.GE.AND P3, PT, R12, RZ, PT ;  /* 0x000000ff0c00720c */ /* 0x000fe40003f66270 */
[----:B------:R-:W-:Y:S01]  /*11f0*/  ISETP.NE.U32.AND P6, PT, R11, RZ, PT ;  /* 0x000000ff0b00720c */ /* 0x000fe20003fc5070 */
[----:B------:R-:W-:Y:S01]  /*1200*/  @!P1 IMAD.MOV R36, RZ, RZ, -R36 ;  /* 0x000000ffff249224 */ /* 0x000fe200078e0a24 */
[----:B------:R-:W-:Y:S01]  /*1210*/  ISETP.GT.U32.AND P1, PT, R5, R64, PT ;  /* 0x000000400500720c */ /* 0x000fe20003f24070 */
[--C-:B------:R-:W-:Y:S01]  /*1220*/  @!P4 IMAD.IADD R56, R56, 0x1, -R5.reuse ;  /* 0x000000013838c824 */ /* 0x100fe200078e0a05 */
[----:B------:R-:W-:Y:S01]  /*1230*/  ISETP.GE.AND P4, PT, R6, RZ, PT ;  /* 0x000000ff0600720c */ /* 0x000fe20003f86270 */
[----:B------:R-:W-:Y:S01]  /*1240*/  @!P5 IMAD.MOV R40, RZ, RZ, -R40 ;  /* 0x000000ffff28d224 */ /* 0x000fe200078e0a28 */
[----:B------:R-:W-:Y:S01]  /*1250*/  ISETP.GE.AND P5, PT, R10, RZ, PT ;  /* 0x000000ff0a00720c */ /* 0x000fe20003fa6270 */
[----:B------:R-:W-:Y:S01]  /*1260*/  @!P2 IMAD.IADD R62, R62, 0x1, -R5 ;  /* 0x000000013e3ea824 */ /* 0x000fe200078e0a05 */
[----:B------:R-:W-:-:S03]  /*1270*/  ISETP.GE.AND P2, PT, R14, RZ, PT ;  /* 0x000000ff0e00720c */ /* 0x000fc60003f46270 */
[----:B------:R-:W-:Y:S01]  /*1280*/  @!P0 IMAD.MOV R62, RZ, RZ, -R62 ;  /* 0x000000ffff3e8224 */ /* 0x000fe200078e0a3e */
[----:B------:R-:W-:Y:S01]  /*1290*/  ISETP.GE.AND P0, PT, R3, RZ, PT ;  /* 0x000000ff0300720c */ /* 0x000fe20003f06270 */
[----:B------:R-:W-:Y:S01]  /*12a0*/  @!P3 IMAD.MOV R48, RZ, RZ, -R48 ;  /* 0x000000ffff30b224 */ /* 0x000fe200078e0a30 */
[----:B------:R-:W-:Y:S01]  /*12b0*/  ISETP.GE.AND P3, PT, R20, RZ, PT ;  /* 0x000000ff1400720c */ /* 0x000fe20003f66270 */
[----:B------:R-:W-:Y:S01]  /*12c0*/  @!P1 IMAD.IADD R64, R64, 0x1, -R5 ;  /* 0x0000000140409824 */ /* 0x000fe200078e0a05 */
[----:B------:R-:W-:Y:S01]  /*12d0*/  ISETP.GE.AND P1, PT, R16, RZ, PT ;  /* 0x000000ff1000720c */ /* 0x000fe20003f26270 */
[----:B------:R-:W-:Y:S01]  /*12e0*/  @!P4 IMAD.MOV R42, RZ, RZ, -R42 ;  /* 0x000000ffff2ac224 */ /* 0x000fe200078e0a2a */
[----:B------:R-:W-:Y:S01]  /*12f0*/  ISETP.NE.U32.AND P4, PT, R9, RZ, PT ;  /* 0x000000ff0900720c */ /* 0x000fe20003f85070 */
[----:B------:R-:W-:Y:S01]  /*1300*/  @!P5 IMAD.MOV R46, RZ, RZ, -R46 ;  /* 0x000000ffff2ed224 */ /* 0x000fe200078e0a2e */
[----:B------:R-:W-:Y:S01]  /*1310*/  ISETP.GE.AND P5, PT, R115, UR12, PT ;  /* 0x0000000c73007c0c */ /* 0x000fe2000bfa6270 */
[----:B------:R-:W-:Y:S01]  /*1320*/  @!P2 IMAD.MOV R50, RZ, RZ, -R50 ;  /* 0x000000ffff32a224 */ /* 0x000fe200078e0a32 */
[----:B------:R-:W-:-:S02]  /*1330*/  ISETP.GE.AND P2, PT, R22, RZ, PT ;  /* 0x000000ff1600720c */ /* 0x000fc40003f46270 */
[----:B------:R-:W-:Y:S01]  /*1340*/  SEL R7, R96, RZ, !P5 ;  /* 0x000000ff60077207 */ /* 0x000fe20006800000 */
[----:B------:R-:W-:Y:S01]  /*1350*/  @!P0 IMAD.MOV R34, RZ, RZ, -R34 ;  /* 0x000000ffff228224 */ /* 0x000fe200078e0a22 */
[----:B------:R-:W-:Y:S01]  /*1360*/  ISETP.NE.AND P0, PT, R32, RZ, PT ;  /* 0x000000ff2000720c */ /* 0x000fe20003f05270 */
[----:B------:R-:W-:Y:S01]  /*1370*/  @!P3 IMAD.MOV R56, RZ, RZ, -R56 ;  /* 0x000000ffff38b224 */ /* 0x000fe200078e0a38 */
[----:B------:R-:W-:Y:S01]  /*1380*/  ISETP.GE.AND P3, PT, R117, UR12, PT ;  /* 0x0000000c75007c0c */ /* 0x000fe2000bf66270 */
[----:B------:R-:W-:Y:S01]  /*1390*/  @!P1 IMAD.MOV R52, RZ, RZ, -R52 ;  /* 0x000000ffff349224 */ /* 0x000fe200078e0a34 */
[----:B------:R-:W-:Y:S02]  /*13a0*/  ISETP.GE.AND P1, PT, R24, RZ, PT ;  /* 0x000000ff1800720c */ /* 0x000fe40003f26270 */
[----:B------:R-:W-:Y:S02]  /*13b0*/  SEL R5, R96, RZ, !P3 ;  /* 0x000000ff60057207 */ /* 0x000fe40005800000 */
[----:B------:R-:W-:Y:S01]  /*13c0*/  ISETP.GE.AND P3, PT, R113, UR12, PT ;  /* 0x0000000c71007c0c */ /* 0x000fe2000bf66270 */
[----:B------:R-:W-:Y:S01]  /*13d0*/  @!P2 IMAD.MOV R58, RZ, RZ, -R58 ;  /* 0x000000ffff3aa224 */ /* 0x000fe200078e0a3a */
[----:B------:R-:W-:-:S02]  /*13e0*/  ISETP.NE.U32.AND P5, PT, R5, RZ, PT ;  /* 0x000000ff0500720c */ /* 0x000fc40003fa5070 */
[----:B------:R-:W-:Y:S02]  /*13f0*/  SEL R5, R96, RZ, !P3 ;  /* 0x000000ff60057207 */ /* 0x000fe40005800000 */
[----:B------:R-:W-:Y:S02]  /*1400*/  @!P0 LOP3.LUT R34, RZ, R32, RZ, 0x33, !PT ;  /* 0x00000020ff228212 */ /* 0x000fe400078e33ff */
[----:B------:R-:W-:Y:S01]  /*1410*/  ISETP.NE.AND P3, PT, R33, RZ, PT ;  /* 0x000000ff2100720c */ /* 0x000fe20003f65270 */
[----:B------:R-:W-:Y:S01]  /*1420*/  @!P1 IMAD.MOV R60, RZ, RZ, -R60 ;  /* 0x000000ffff3c9224 */ /* 0x000fe200078e0a3c */
[----:B------:R-:W-:Y:S01]  /*1430*/  ISETP.GE.AND P1, PT, R28, RZ, PT ;  /* 0x000000ff1c00720c */ /* 0x000fe20003f26270 */
[----:B------:R-:W-:Y:S01]  /*1440*/  IMAD R21, R34, UR13, RZ ;  /* 0x0000000d22157c24 */ /* 0x000fe2000f8e02ff */
[----:B------:R-:W-:Y:S01]  /*1450*/  SEL R31, R93, R42, !P3 ;  /* 0x0000002a5d1f7207 */ /* 0x000fe20005800000 */
[----:B------:R-:W-:Y:S01]  /*1460*/  IMAD.U32 R42, RZ, RZ, UR14 ;  /* 0x0000000eff2a7e24 */ /* 0x000fe2000f8e00ff */
[----:B------:R-:W-:Y:S01]  /*1470*/  ISETP.GE.AND P2, PT, R30, RZ, PT ;  /* 0x000000ff1e00720c */ /* 0x000fe20003f46270 */
[----:B------:R-:W-:Y:S01]  /*1480*/  IMAD.SHL.U32 R95, R21, 0x4, RZ ;  /* 0x00000004155f7824 */ /* 0x000fe200078e00ff */
[C---:B------:R-:W-:Y:S01]  /*1490*/  SEL R25, R93.reuse, R36, !P3 ;  /* 0x000000245d197207 */ /* 0x040fe20005800000 */
[C---:B------:R-:W-:Y:S01]  /*14a0*/  IMAD R19, R42.reuse, 0x8, R94 ;  /* 0x000000082a137824 */ /* 0x040fe200078e025e */
[----:B------:R-:W-:Y:S01]  /*14b0*/  SEL R27, R93, R38, !P3 ;  /* 0x000000265d1b7207 */ /* 0x000fe20005800000 */
[----:B--2---:R-:W-:Y:S01]  /*14c0*/  IMAD R31, R31, UR4, RZ ;  /* 0x000000041f1f7c24 */ /* 0x004fe2000f8e02ff */
[----:B-1----:R-:W-:Y:S01]  /*14d0*/  IADD3 R75, P0, PT, R95, UR20, RZ ;  /* 0x000000145f4b7c10 */ /* 0x002fe2000ff1e0ff */
[----:B------:R-:W-:Y:S01]  /*14e0*/  IMAD.SHL.U32 R120, R19, 0x4, RZ ;  /* 0x0000000413787824 */ /* 0x000fe200078e00ff */
[----:B------:R-:W-:Y:S01]  /*14f0*/  SEL R29, R93, R40, !P3 ;  /* 0x000000285d1d7207 */ /* 0x000fe20005800000 */
[----:B------:R-:W-:Y:S01]  /*1500*/  IMAD R17, R42, 0x8, R19 ;  /* 0x000000082a117824 */ /* 0x000fe200078e0213 */
[----:B------:R-:W-:Y:S01]  /*1510*/  LEA.HI.X.SX32 R76, R21, UR21, 0x2, P0 ;  /* 0x00000015154c7c11 */ /* 0x000fe200080f16ff */
[----:B------:R-:W-:Y:S01]  /*1520*/  @!P1 IMAD.MOV R64, RZ, RZ, -R64 ;  /* 0x000000ffff409224 */ /* 0x000fe200078e0a40 */
[-C--:B------:R-:W-:Y:S01]  /*1530*/  IADD3 R34, P0, PT, R120, R75.reuse, RZ ;  /* 0x0000004b78227210 */ /* 0x080fe20007f1e0ff */
[----:B------:R-:W-:Y:S01]  /*1540*/  IMAD.SHL.U32 R118, R17, 0x4, RZ ;  /* 0x0000000411767824 */ /* 0x000fe200078e00ff */
[----:B------:R-:W-:Y:S01]  /*1550*/  ISETP.NE.U32.AND P1, PT, R5, RZ, PT ;  /* 0x000000ff0500720c */ /* 0x000fe20003f25070 */
[----:B------:R-:W-:Y:S01]  /*1560*/  IMAD R15, R42, 0x8, R17 ;  /* 0x000000082a0f7824 */ /* 0x000fe200078e0211 */
[-C--:B------:R-:W-:Y:S01]  /*1570*/  LEA.HI.X.SX32 R35, R19, R76.reuse, 0x2, P0 ;  /* 0x0000004c13237211 */ /* 0x080fe200000f16ff */
[----:B------:R-:W-:Y:S01]  /*1580*/  @!P2 IMAD.MOV R66, RZ, RZ, -R66 ;  /* 0x000000ffff42a224 */ /* 0x000fe200078e0a42 */
[-C--:B------:R-:W-:Y:S01]  /*1590*/  IADD3 R36, P0, PT, R118, R75.reuse, RZ ;  /* 0x0000004b76247210 */ /* 0x080fe20007f1e0ff */
[----:B------:R-:W-:Y:S01]  /*15a0*/  IMAD.SHL.U32 R116, R15, 0x4, RZ ;  /* 0x000000040f747824 */ /* 0x000fe200078e00ff */
[----:B------:R-:W-:Y:S01]  /*15b0*/  ISETP.NE.U32.AND P2, PT, R7, RZ, PT ;  /* 0x000000ff0700720c */ /* 0x000fe20003f45070 */
[----:B------:R-:W-:Y:S01]  /*15c0*/  IMAD R13, R42, 0x8, R15 ;  /* 0x000000082a0d7824 */ /* 0x000fe200078e020f */
[----:B------:R-:W-:Y:S01]  /*15d0*/  LEA.HI.X.SX32 R37, R17, R76, 0x2, P0 ;  /* 0x0000004c11257211 */ /* 0x000fe200000f16ff */
[----:B------:R-:W-:Y:S01]  /*15e0*/  IMAD R7, R123, UR15, RZ ;  /* 0x0000000f7b077c24 */ /* 0x000fe2000f8e02ff */
[-C--:B------:R-:W-:Y:S01]  /*15f0*/  IADD3 R38, P0, PT, R116, R75.reuse, RZ ;  /* 0x0000004b74267210 */ /* 0x080fe20007f1e0ff */
[----:B------:R-:W-:Y:S01]  /*1600*/  IMAD.SHL.U32 R114, R13, 0x4, RZ ;  /* 0x000000040d727824 */ /* 0x000fe200078e00ff */
[----:B------:R-:W-:Y:S01]  /*1610*/  SEL R82, R93, R44, !P3 ;  /* 0x0000002c5d527207 */ /* 0x000fe20005800000 */
[----:B------:R-:W-:Y:S01]  /*1620*/  IMAD R11, R42, 0x8, R13 ;  /* 0x000000082a0b7824 */ /* 0x000fe200078e020d */
[----:B------:R-:W-:Y:S01]  /*1630*/  LEA.HI.X.SX32 R39, R15, R76, 0x2, P0 ;  /* 0x0000004c0f277211 */ /* 0x000fe200000f16ff */
[----:B------:R-:W-:Y:S01]  /*1640*/  IMAD.SHL.U32 R106, R7, 0x4, RZ ;  /* 0x00000004076a7824 */ /* 0x000fe200078e00ff */
[-C--:B------:R-:W-:Y:S01]  /*1650*/  IADD3 R40, P0, PT, R114, R75.reuse, RZ ;  /* 0x0000004b72287210 */ /* 0x080fe20007f1e0ff */
[C---:B------:R-:W-:Y:S01]  /*1660*/  IMAD R9, R42.reuse, 0x8, R11 ;  /* 0x000000082a097824 */ /* 0x040fe200078e020b */
[----:B------:R-:W-:Y:S01]  /*1670*/  SEL R83, R93, R46, !P3 ;  /* 0x0000002e5d537207 */ /* 0x000fe20005800000 */
[----:B------:R-:W-:Y:S01]  /*1680*/  IMAD.SHL.U32 R112, R11, 0x4, RZ ;  /* 0x000000040b707824 */ /* 0x000fe200078e00ff */
[C---:B------:R-:W-:Y:S01]  /*1690*/  SEL R84, R93.reuse, R48, !P3 ;  /* 0x000000305d547207 */ /* 0x040fe20005800000 */
[----:B------:R-:W-:Y:S01]  /*16a0*/  IMAD R5, R42, 0x8, R9 ;  /* 0x000000082a057824 */ /* 0x000fe200078e0209 */
[----:B------:R-:W-:Y:S01]  /*16b0*/  SEL R85, R93, R50, !P3 ;  /* 0x000000325d557207 */ /* 0x000fe20005800000 */
[----:B------:R-:W-:Y:S01]  /*16c0*/  IMAD.SHL.U32 R110, R9, 0x4, RZ ;  /* 0x00000004096e7824 */ /* 0x000fe200078e00ff */
[----:B------:R-:W-:Y:S01]  /*16d0*/  SEL R86, R93, R52, !P3 ;  /* 0x000000345d567207 */ /* 0x000fe20005800000 */
[----:B------:R-:W-:Y:S01]  /*16e0*/  IMAD R25, R25, UR4, RZ ;  /* 0x0000000419197c24 */ /* 0x000fe2000f8e02ff */
[----:B------:R-:W-:Y:S01]  /*16f0*/  SEL R87, R93, R54, !P3 ;  /* 0x000000365d577207 */ /* 0x000fe20005800000 */
[----:B------:R-:W-:Y:S01]  /*1700*/  IMAD R27, R27, UR4, RZ ;  /* 0x000000041b1b7c24 */ /* 0x000fe2000f8e02ff */
[----:B------:R-:W-:Y:S01]  /*1710*/  SEL R88, R93, R56, !P3 ;  /* 0x000000385d587207 */ /* 0x000fe20005800000 */
[----:B------:R-:W-:Y:S01]  /*1720*/  IMAD R29, R29, UR4, RZ ;  /* 0x000000041d1d7c24 */ /* 0x000fe2000f8e02ff */
[C---:B------:R-:W-:Y:S01]  /*1730*/  SEL R89, R93.reuse, R58, !P3 ;  /* 0x0000003a5d597207 */ /* 0x040fe20005800000 */
[----:B------:R-:W-:Y:S01]  /*1740*/  IMAD R82, R82, UR4, RZ ;  /* 0x0000000452527c24 */ /* 0x000fe2000f8e02ff */
[----:B------:R-:W-:Y:S01]  /*1750*/  SEL R90, R93, R60, !P3 ;  /* 0x0000003c5d5a7207 */ /* 0x000fe20005800000 */
[----:B------:R-:W-:Y:S01]  /*1760*/  IMAD R83, R83, UR4, RZ ;  /* 0x0000000453537c24 */ /* 0x000fe2000f8e02ff */
[C---:B------:R-:W-:Y:S01]  /*1770*/  SEL R91, R93.reuse, R62, !P3 ;  /* 0x0000003e5d5b7207 */ /* 0x040fe20005800000 */
[----:B------:R-:W-:Y:S01]  /*1780*/  IMAD R84, R84, UR4, RZ ;  /* 0x0000000454547c24 */ /* 0x000fe2000f8e02ff */
[----:B------:R-:W-:Y:S01]  /*1790*/  SEL R92, R93, R64, !P3 ;  /* 0x000000405d5c7207 */ /* 0x000fe20005800000 */
[----:B------:R-:W-:Y:S01]  /*17a0*/  IMAD R85, R85, UR4, RZ ;  /* 0x0000000455557c24 */ /* 0x000fe2000f8e02ff */
[----:B------:R-:W-:Y:S01]  /*17b0*/  SEL R93, R93, R66, !P3 ;  /* 0x000000425d5d7207 */ /* 0x000fe20005800000 */
[----:B------:R-:W-:Y:S01]  /*17c0*/  IMAD R86, R86, UR4, RZ ;  /* 0x0000000456567c24 */ /* 0x000fe2000f8e02ff */
[-C--:B------:R-:W-:Y:S01]  /*17d0*/  LEA.HI.X.SX32 R41, R13, R76.reuse, 0x2, P0 ;  /* 0x0000004c0d297211 */ /* 0x080fe200000f16ff */
[----:B------:R-:W-:Y:S01]  /*17e0*/  IMAD R87, R87, UR4, RZ ;  /* 0x0000000457577c24 */ /* 0x000fe2000f8e02ff */
[-C--:B------:R-:W-:Y:S01]  /*17f0*/  IADD3 R80, P3, PT, R122, R75.reuse, RZ ;  /* 0x0000004b7a507210 */ /* 0x080fe20007f7e0ff */
[----:B------:R-:W-:Y:S01]  /*1800*/  IMAD R88, R88, UR4, RZ ;  /* 0x0000000458587c24 */ /* 0x000fe2000f8e02ff */
[-C--:B------:R-:W-:Y:S01]  /*1810*/  IADD3 R42, P0, PT, R112, R75.reuse, RZ ;  /* 0x0000004b702a7210 */ /* 0x080fe20007f1e0ff */
[----:B------:R-:W-:Y:S01]  /*1820*/  IMAD R89, R89, UR4, RZ ;  /* 0x0000000459597c24 */ /* 0x000fe2000f8e02ff */
[-C--:B------:R-:W-:Y:S01]  /*1830*/  LEA.HI.X.SX32 R81, R94, R76.reuse, 0x2, P3 ;  /* 0x0000004c5e517211 */ /* 0x080fe200018f16ff */
[----:B------:R-:W-:Y:S01]  /*1840*/  IMAD R90, R90, UR4, RZ ;  /* 0x000000045a5a7c24 */ /* 0x000fe2000f8e02ff */
[-C--:B------:R-:W-:Y:S01]  /*1850*/  LEA.HI.X.SX32 R43, R11, R76.reuse, 0x2, P0 ;  /* 0x0000004c0b2b7211 */ /* 0x080fe200000f16ff */
[----:B------:R-:W-:Y:S01]  /*1860*/  IMAD R91, R91, UR4, RZ ;  /* 0x000000045b5b7c24 */ /* 0x000fe2000f8e02ff */
[----:B------:R-:W-:Y:S01]  /*1870*/  IADD3 R78, P3, PT, R106, UR22, RZ ;  /* 0x000000166a4e7c10 */ /* 0x000fe2000ff7e0ff */
[----:B------:R-:W-:Y:S01]  /*1880*/  IMAD.SHL.U32 R108, R5, 0x4, RZ ;  /* 0x00000004056c7824 */ /* 0x000fe200078e00ff */
[----:B------:R-:W-:Y:S01]  /*1890*/  IADD3 R44, P0, PT, R110, R75, RZ ;  /* 0x0000004b6e2c7210 */ /* 0x000fe20007f1e0ff */
[----:B------:R-:W-:Y:S01]  /*18a0*/  IMAD R92, R92, UR4, RZ ;  /* 0x000000045c5c7c24 */ /* 0x000fe2000f8e02ff */
[----:B------:R-:W-:Y:S01]  /*18b0*/  LEA.HI.X.SX32 R98, R7, UR23, 0x2, P3 ;  /* 0x0000001707627c11 */ /* 0x000fe200098f16ff */
[----:B------:R-:W-:Y:S01]  /*18c0*/  IMAD R93, R93, UR4, RZ ;  /* 0x000000045d5d7c24 */ /* 0x000fe2000f8e02ff */
[----:B------:R-:W-:Y:S01]  /*18d0*/  LEA.HI.X.SX32 R45, R9, R76, 0x2, P0 ;  /* 0x0000004c092d7211 */ /* 0x000fe200000f16ff */
[----:B------:R-:W-:Y:S01]  /*18e0*/  UMOV UR4, 0x400 ;  /* 0x0000040000047882 */ /* 0x000fe20000000000 */
[-C--:B------:R-:W-:Y:S01]  /*18f0*/  LEA R46, P0, R25, R78.reuse, 0x2 ;  /* 0x0000004e192e7211 */ /* 0x080fe200078010ff */
[----:B------:R-:W-:Y:S01]  /*1900*/  ULEA UR8, UR8, UR4, 0x18 ;  /* 0x0000000408087291 */ /* 0x000fe2000f8ec0ff */
[----:B------:R-:W-:Y:S01]  /*1910*/  LEA R48, P3, R27, R78, 0x2 ;  /* 0x0000004e1b307211 */ /* 0x000fe200078610ff */
[----:B------:R-:W-:Y:S01]  /*1920*/  UIADD3 UR4, UPT, UPT, UR12, -0x40, URZ ;  /* 0xffffffc00c047890 */ /* 0x000fe2000fffe0ff */
[----:B------:R-:W-:-:S02]  /*1930*/  LEA.HI.X.SX32 R47, R25, R98, 0x2, P0 ;  /* 0x00000062192f7211 */ /* 0x000fc400000f16ff */
[----:B------:R-:W-:Y:S01]  /*1940*/  LEA.HI.X.SX32 R49, R27, R98, 0x2, P3 ;  /* 0x000000621b317211 */ /* 0x000fe200018f16ff */
[----:B------:R-:W-:Y:S01]  /*1950*/  VIADD R99, R105, UR8 ;  /* 0x0000000869637c36 */ /* 0x000fe20008000000 */
[-C--:B------:R-:W-:Y:S02]  /*1960*/  LEA R50, P0, R29, R78.reuse, 0x2 ;  /* 0x0000004e1d327211 */ /* 0x080fe400078010ff */
[----:B------:R-:W-:Y:S02]  /*1970*/  LEA R52, P3, R31, R78, 0x2 ;  /* 0x0000004e1f347211 */ /* 0x000fe400078610ff */
[-C--:B------:R-:W-:Y:S01]  /*1980*/  LEA.HI.X.SX32 R51, R29, R98.reuse, 0x2, P0 ;  /* 0x000000621d337211 */ /* 0x080fe200000f16ff */
[----:B------:R-:W-:Y:S01]  /*1990*/  @!PT LDS RZ, [RZ] ;  /* 0x00000000fffff984 */ /* 0x000fe20000000800 */
[----:B------:R-:W-:Y:S01]  /*19a0*/  @!PT LDS RZ, [RZ] ;  /* 0x00000000fffff984 */ /* 0x000fe20000000800 */
[----:B------:R-:W-:Y:S01]  /*19b0*/  @!PT LDS RZ, [RZ] ;  /* 0x00000000fffff984 */ /* 0x000fe20000000800 */
[----:B------:R-:W-:Y:S01]  /*19c0*/  LDGSTS.E [R99+0x10000], desc[UR16][R80.64], P4 ;  /* 0x1000000050637fae */ /* 0x000fe2000a1a1010 */
[----:B------:R-:W-:Y:S02]  /*19d0*/  LEA.HI.X.SX32 R53, R31, R98, 0x2, P3 ;  /* 0x000000621f357211 */ /* 0x000fe400018f16ff */
[-C--:B------:R-:W-:Y:S01]  /*19e0*/  LEA R54, P0, R82, R78.reuse, 0x2 ;  /* 0x0000004e52367211 */ /* 0x080fe200078010ff */
[----:B------:R1:W-:Y:S01]  /*19f0*/  LDGSTS.E [R99+0x10800], desc[UR16][R34.64], P6 ;  /* 0x1080000022637fae */ /* 0x0003e2000b1a1010 */
[----:B------:R-:W-:-:S02]  /*1a00*/  LEA R56, P3, R83, R78, 0x2 ;  /* 0x0000004e53387211 */ /* 0x000fc400078610ff */
[-C--:B------:R-:W-:Y:S01]  /*1a10*/  LEA.HI.X.SX32 R55, R82, R98.reuse, 0x2, P0 ;  /* 0x0000006252377211 */ /* 0x080fe200000f16ff */
[----:B------:R-:W-:Y:S01]  /*1a20*/  LDGSTS.E [R99+0x11000], desc[UR16][R36.64], P5 ;  /* 0x1100000024637fae */ /* 0x000fe2000a9a1010 */
[----:B------:R-:W-:Y:S02]  /*1a30*/  LEA.HI.X.SX32 R57, R83, R98, 0x2, P3 ;  /* 0x0000006253397211 */ /* 0x000fe400018f16ff */
[CC--:B------:R-:W-:Y:S01]  /*1a40*/  LEA R58, P0, R84.reuse, R78.reuse, 0x2 ;  /* 0x0000004e543a7211 */ /* 0x0c0fe200078010ff */
[----:B------:R-:W-:Y:S01]  /*1a50*/  LDGSTS.E [R99+0x11800], desc[UR16][R38.64], P2 ;  /* 0x1180000026637fae */ /* 0x000fe200091a1010 */
[C---:B------:R-:W-:Y:S02]  /*1a60*/  LEA R60, P3, R85.reuse, R78, 0x2 ;  /* 0x0000004e553c7211 */ /* 0x040fe400078610ff */
[-C--:B------:R-:W-:Y:S01]  /*1a70*/  LEA.HI.X.SX32 R59, R84, R98.reuse, 0x2, P0 ;  /* 0x00000062543b7211 */ /* 0x080fe200000f16ff */
[----:B------:R-:W-:Y:S01]  /*1a80*/  LDGSTS.E [R99+0x12000], desc[UR16][R40.64], P1 ;  /* 0x1200000028637fae */ /* 0x000fe200089a1010 */
[----:B------:R-:W-:Y:S01]  /*1a90*/  LEA.HI.X.SX32 R61, R85, R98, 0x2, P3 ;  /* 0x00000062553d7211 */ /* 0x000fe200018f16ff */
[----:B-1----:R-:W-:Y:S01]  /*1aa0*/  IMAD.WIDE R34, R101, 0x4, R34 ;  /* 0x0000000465227825 */ /* 0x002fe200078e0222 */
[----:B------:R-:W-:-:S02]  /*1ab0*/  LEA R62, P0, R86, R78, 0x2 ;  /* 0x0000004e563e7211 */ /* 0x000fc400078010ff */
[C---:B------:R-:W-:Y:S02]  /*1ac0*/  LEA R64, P3, R87.reuse, R78, 0x2 ;  /* 0x0000004e57407211 */ /* 0x040fe400078610ff */
[-C--:B------:R-:W-:Y:S02]  /*1ad0*/  LEA.HI.X.SX32 R63, R86, R98.reuse, 0x2, P0 ;  /* 0x00000062563f7211 */ /* 0x080fe400000f16ff */
[----:B------:R-:W-:Y:S02]  /*1ae0*/  LEA.HI.X.SX32 R65, R87, R98, 0x2, P3 ;  /* 0x0000006257417211 */ /* 0x000fe400018f16ff */
[CC--:B------:R-:W-:Y:S02]  /*1af0*/  LEA R66, P0, R88.reuse, R78.reuse, 0x2 ;  /* 0x0000004e58427211 */ /* 0x0c0fe400078010ff */
[----:B------:R-:W-:Y:S02]  /*1b00*/  LEA R68, P3, R89, R78, 0x2 ;  /* 0x0000004e59447211 */ /* 0x000fe400078610ff */
[----:B------:R-:W-:-:S02]  /*1b10*/  LEA.HI.X.SX32 R67, R88, R98, 0x2, P0 ;  /* 0x0000006258437211 */ /* 0x000fc400000f16ff */
[----:B------:R-:W-:Y:S02]  /*1b20*/  LEA.HI.X.SX32 R69, R89, R98, 0x2, P3 ;  /* 0x0000006259457211 */ /* 0x000fe400018f16ff */
[CC--:B------:R-:W-:Y:S02]  /*1b30*/  LEA R70, P0, R90.reuse, R78.reuse, 0x2 ;  /* 0x0000004e5a467211 */ /* 0x0c0fe400078010ff */
[C---:B------:R-:W-:Y:S02]  /*1b40*/  LEA R72, P3, R91.reuse, R78, 0x2 ;  /* 0x0000004e5b487211 */ /* 0x040fe400078610ff */
[-C--:B------:R-:W-:Y:S02]  /*1b50*/  LEA.HI.X.SX32 R71, R90, R98.reuse, 0x2, P0 ;  /* 0x000000625a477211 */ /* 0x080fe400000f16ff */
[----:B------:R-:W-:Y:S02]  /*1b60*/  LEA.HI.X.SX32 R73, R91, R98, 0x2, P3 ;  /* 0x000000625b497211 */ /* 0x000fe400018f16ff */
[----:B------:R-:W-:-:S02]  /*1b70*/  ISETP.GE.AND P0, PT, R111, UR12, PT ;  /* 0x0000000c6f007c0c */ /* 0x000fc4000bf06270 */
[----:B------:R-:W-:Y:S02]  /*1b80*/  IADD3 R74, P3, PT, R108, R75, RZ ;  /* 0x0000004b6c4a7210 */ /* 0x000fe40007f7e0ff */
[----:B------:R-:W-:Y:S02]  /*1b90*/  SEL R77, R96, RZ, !P0 ;  /* 0x000000ff604d7207 */ /* 0x000fe40004000000 */
[----:B------:R-:W-:Y:S02]  /*1ba0*/  LEA.HI.X.SX32 R75, R5, R76, 0x2, P3 ;  /* 0x0000004c054b7211 */ /* 0x000fe400018f16ff */
[C---:B------:R-:W-:Y:S02]  /*1bb0*/  LEA R76, P3, R92.reuse, R78, 0x2 ;  /* 0x0000004e5c4c7211 */ /* 0x040fe400078610ff */
[----:B------:R-:W-:Y:S02]  /*1bc0*/  ISETP.NE.U32.AND P0, PT, R77, RZ, PT ;  /* 0x000000ff4d00720c */ /* 0x000fe40003f05070 */
[----:B------:R-:W-:-:S02]  /*1bd0*/  LEA.HI.X.SX32 R77, R92, R98, 0x2, P3 ;  /* 0x000000625c4d7211 */ /* 0x000fc400018f16ff */
[----:B------:R-:W-:Y:S02]  /*1be0*/  LEA R78, P3, R93, R78, 0x2 ;  /* 0x0000004e5d4e7211 */ /* 0x000fe400078610ff */
[----:B------:R-:W-:Y:S02]  /*1bf0*/  ISETP.GE.AND P4, PT, R107, UR12, PT ;  /* 0x0000000c6b007c0c */ /* 0x000fe4000bf86270 */
[----:B------:R-:W-:Y:S02]  /*1c00*/  LEA.HI.X.SX32 R79, R93, R98, 0x2, P3 ;  /* 0x000000625d4f7211 */ /* 0x000fe400018f16ff */
[----:B------:R-:W-:Y:S02]  /*1c10*/  ISETP.GE.AND P3, PT, R109, UR12, PT ;  /* 0x0000000c6d007c0c */ /* 0x000fe4000bf66270 */
[----:B------:R-:W-:Y:S01]  /*1c20*/  ISETP.GE.AND P6, PT, R123, UR12, PT ;  /* 0x0000000c7b007c0c */ /* 0x000fe2000bfc6270 */
[----:B------:R-:W-:Y:S01]  /*1c30*/  LDGSTS.E [R99+0x12800], desc[UR16][R42.64], P0 ;  /* 0x128000002a637fae */ /* 0x000fe200081a1010 */
[----:B------:R-:W-:-:S02]  /*1c40*/  SEL R97, R96, RZ, !P3 ;  /* 0x000000ff60617207 */ /* 0x000fc40005800000 */
[----:B------:R-:W-:Y:S02]  /*1c50*/  ISETP.GE.AND P5, PT, R121, UR4, PT ;  /* 0x0000000479007c0c */ /* 0x000fe4000bfa6270 */
[----:B------:R-:W-:Y:S02]  /*1c60*/  ISETP.NE.U32.AND P3, PT, R97, RZ, PT ;  /* 0x000000ff6100720c */ /* 0x000fe40003f65070 */
[C---:B------:R-:W-:Y:S02]  /*1c70*/  SEL R97, R96.reuse, RZ, !P4 ;  /* 0x000000ff60617207 */ /* 0x040fe40006000000 */
[----:B------:R-:W-:Y:S02]  /*1c80*/  SEL R96, R96, RZ, !P6 ;  /* 0x000000ff60607207 */ /* 0x000fe40007000000 */
[----:B------:R-:W-:Y:S02]  /*1c90*/  ISETP.NE.U32.AND P4, PT, R97, RZ, PT ;  /* 0x000000ff6100720c */ /* 0x000fe40003f85070 */
[----:B------:R-:W-:-:S02]  /*1ca0*/  PLOP3.LUT P6, PT, PT, PT, UP1, 0x80, 0x8 ;  /* 0x000000000008781c */ /* 0x000fc40003fcf018 */
[----:B------:R-:W-:Y:S02]  /*1cb0*/  SEL R97, RZ, 0x4, P5 ;  /* 0x00000004ff617807 */ /* 0x000fe40002800000 */
[----:B------:R-:W-:Y:S01]  /*1cc0*/  ISETP.GE.AND P5, PT, R119, UR4, PT ;  /* 0x0000000477007c0c */ /* 0x000fe2000bfa6270 */
[----:B------:R-:W-:Y:S01]  /*1cd0*/  LDGSTS.E [R99+0x13000], desc[UR16][R44.64], P3 ;  /* 0x130000002c637fae */ /* 0x000fe200099a1010 */
[----:B------:R-:W-:Y:S02]  /*1ce0*/  SEL R97, R97, RZ, P6 ;  /* 0x000000ff61617207 */ /* 0x000fe40003000000 */
[----:B------:R-:W-:Y:S02]  /*1cf0*/  ISETP.NE.U32.AND P6, PT, R96, RZ, PT ;  /* 0x000000ff6000720c */ /* 0x000fe40003fc5070 */
[----:B------:R-:W-:Y:S01]  /*1d00*/  SEL R96, RZ, 0x4, P5 ;  /* 0x00000004ff607807 */ /* 0x000fe20002800000 */
[----:B------:R-:W-:Y:S01]  /*1d10*/  LDGSTS.E [R99+0x13800], desc[UR16][R74.64], P4 ;  /* 0x138000004a637fae */ /* 0x000fe2000a1a1010 */
[----:B------:R-:W-:-:S02]  /*1d20*/  PLOP3.LUT P5, PT, PT, PT, UP1, 0x80, 0x8 ;  /* 0x000000000008781c */ /* 0x000fc40003faf018 */
[----:B------:R-:W-:Y:S01]  /*1d30*/  ISETP.GE.AND P0, PT, R123, UR4, PT ;  /* 0x000000047b007c0c */ /* 0x000fe2000bf06270 */
[----:B------:R-:W0:Y:S01]  /*1d40*/  LDGDEPBAR ;  /* 0x00000000000079af */ /* 0x000e220000000000 */
[----:B------:R-:W-:Y:S02]  /*1d50*/  SEL R96, R96, RZ, P5 ;  /* 0x000000ff60607207 */ /* 0x000fe40002800000 */
[----:B------:R-:W-:Y:S01]  /*1d60*/  ISETP.NE.U32.AND P5, PT, R97, RZ, PT ;  /* 0x000000ff6100720c */ /* 0x000fe20003fa5070 */
[----:B------:R-:W-:Y:S01]  /*1d70*/  IMAD.U32 R97, RZ, RZ, UR6 ;  /* 0x00000006ff617e24 */ /* 0x000fe2000f8e00ff */
[----:B------:R-:W-:Y:S02]  /*1d80*/  ISETP.NE.U32.AND P2, PT, R96, RZ, PT ;  /* 0x000000ff6000720c */ /* 0x000fe40003f45070 */
[----:B------:R-:W-:Y:S01]  /*1d90*/  PLOP3.LUT P1, PT, PT, PT, UP1, 0x80, 0x8 ;  /* 0x000000000008781c */ /* 0x000fe20003f2f018 */
[----:B------:R-:W-:Y:S01]  /*1da0*/  IMAD.WIDE R80, R97, 0x4, R80 ;  /* 0x0000000461507825 */ /* 0x000fe200078e0250 */
[----:B------:R-:W-:-:S02]  /*1db0*/  SEL R96, RZ, 0x4, P0 ;  /* 0x00000004ff607807 */ /* 0x000fc40000000000 */
[----:B------:R-:W-:Y:S01]  /*1dc0*/  PLOP3.LUT P3, PT, PT, PT, UP1, 0x80, 0x8 ;  /* 0x000000000008781c */ /* 0x000fe20003f6f018 */
[----:B------:R-:W-:Y:S01]  /*1dd0*/  VIADD R97, R104, UR8 ;  /* 0x0000000868617c36 */ /* 0x000fe20008000000 */
[----:B------:R-:W-:Y:S02]  /*1de0*/  SEL R96, R96, RZ, P1 ;  /* 0x000000ff60607207 */ /* 0x000fe40000800000 */
[----:B------:R-:W-:Y:S02]  /*1df0*/  ISETP.GE.AND P1, PT, R117, UR4, PT ;  /* 0x0000000475007c0c */ /* 0x000fe4000bf26270 */
[----:B------:R-:W-:Y:S01]  /*1e00*/  LDGSTS.E [R97], desc[UR16][R46.64], P6 ;  /* 0x000000002e617fae */ /* 0x000fe2000b1a1010 */
[----:B------:R-:W-:Y:S02]  /*1e10*/  PLOP3.LUT P4, PT, PT, PT, UP1, 0x80, 0x8 ;  /* 0x000000000008781c */ /* 0x000fe40003f8f018 */
[----:B------:R-:W-:Y:S01]  /*1e20*/  ISETP.NE.U32.AND P0, PT, R96, RZ, PT ;  /* 0x000000ff6000720c */ /* 0x000fe20003f05070 */
[----:B------:R-:W-:Y:S04]  /*1e30*/  LDGSTS.E [R97+0x800], desc[UR16][R48.64], P6 ;  /* 0x0080000030617fae */ /* 0x000fe8000b1a1010 */
        /* <DEDUP_REMOVED lines=14> */
[----:B------:R-:W0:Y:S01]  /*1f20*/  LDGDEPBAR ;  /* 0x00000000000079af */ /* 0x000e220000000000 */
[----:B------:R-:W-:Y:S06]  /*1f30*/  BAR.SYNC.DEFER_BLOCKING 0x0 ;  /* 0x0000000000007b1d */ /* 0x000fec0000010000 */
[----:B------:R-:W-:Y:S01]  /*1f40*/  @!PT LDS RZ, [RZ] ;  /* 0x00000000fffff984 */ /* 0x000fe20000000800 */
[----:B------:R-:W-:Y:S01]  /*1f50*/  @!PT LDS RZ, [RZ] ;  /* 0x00000000fffff984 */ /* 0x000fe20000000800 */
[----:B------:R-:W-:Y:S01]  /*1f60*/  @!PT LDS RZ, [RZ] ;  /* 0x00000000fffff984 */ /* 0x000fe20000000800 */
[----:B------:R1:W-:Y:S01]  /*1f70*/  LDGSTS.E [R99+0x14000], desc[UR16][R80.64], P5 ;  /* 0x1400000050637fae */ /* 0x0003e2000a9a1010 */
[----:B------:R-:W-:-:S03]  /*1f80*/  ISETP.GE.AND P5, PT, R109, UR4, PT ;  /* 0x000000046d007c0c */ /* 0x000fc6000bfa6270 */
[----:B------:R2:W-:Y:S01]  /*1f90*/  LDGSTS.E [R99+0x14800], desc[UR16][R34.64], P2 ;  /* 0x1480000022637fae */ /* 0x0005e200091a1010 */
[----:B------:R-:W-:Y:S02]  /*1fa0*/  ISETP.GE.AND P2, PT, R115, UR4, PT ;  /* 0x0000000473007c0c */ /* 0x000fe4000bf46270 */
[----:B-1----:R-:W-:Y:S02]  /*1fb0*/  SEL R80, RZ, 0x4, P1 ;  /* 0x00000004ff507807 */ /* 0x002fe40000800000 */
[----:B------:R-:W-:Y:S02]  /*1fc0*/  SEL R81, RZ, 0x4, P2 ;  /* 0x00000004ff517807 */ /* 0x000fe40001000000 */
[----:B------:R-:W-:Y:S01]  /*1fd0*/  SEL R80, R80, RZ, P3 ;  /* 0x000000ff50507207 */ /* 0x000fe20001800000 */
[----:B--2---:R-:W-:Y:S01]  /*1fe0*/  IMAD.U32 R35, RZ, RZ, UR6 ;  /* 0x00000006ff237e24 */ /* 0x004fe2000f8e00ff */
[----:B------:R-:W-:Y:S02]  /*1ff0*/  ISETP.GE.AND P3, PT, R113, UR4, PT ;  /* 0x0000000471007c0c */ /* 0x000fe4000bf66270 */
[----:B------:R-:W-:Y:S01]  /*2000*/  SEL R81, R81, RZ, P4 ;  /* 0x000000ff51517207 */ /* 0x000fe20002000000 */
[----:B------:R-:W-:Y:S01]  /*2010*/  IMAD.WIDE R36, R35, 0x4, R36 ;  /* 0x0000000423247825 */ /* 0x000fe200078e0224 */
[----:B------:R-:W-:-:S02]  /*2020*/  PLOP3.LUT P4, PT, PT, PT, UP1, 0x80, 0x8 ;  /* 0x000000000008781c */ /* 0x000fc40003f8f018 */
[----:B------:R-:W-:Y:S01]  /*2030*/  SEL R34, RZ, 0x4, P3 ;  /* 0x00000004ff227807 */ /* 0x000fe20001800000 */
[C---:B------:R-:W-:Y:S01]  /*2040*/  IMAD.WIDE R40, R35.reuse, 0x4, R40 ;  /* 0x0000000423287825 */ /* 0x040fe200078e0228 */
[----:B------:R-:W-:Y:S02]  /*2050*/  ISETP.NE.U32.AND P1, PT, R80, RZ, PT ;  /* 0x000000ff5000720c */ /* 0x000fe40003f25070 */
[----:B------:R-:W-:Y:S01]  /*2060*/  SEL R34, R34, RZ, P4 ;  /* 0x000000ff22227207 */ /* 0x000fe20002000000 */
[----:B------:R-:W-:Y:S01]  /*2070*/  IMAD.WIDE R44, R35, 0x4, R44 ;  /* 0x00000004232c7825 */ /* 0x000fe200078e022c */
[----:B------:R-:W-:Y:S02]  /*2080*/  ISETP.GE.AND P4, PT, R111, UR4, PT ;  /* 0x000000046f007c0c */ /* 0x000fe4000bf86270 */
[----:B------:R-:W-:Y:S01]  /*2090*/  ISETP.NE.U32.AND P3, PT, R34, RZ, PT ;  /* 0x000000ff2200720c */ /* 0x000fe20003f65070 */
[----:B------:R-:W-:Y:S01]  /*20a0*/  IMAD.WIDE R74, R35, 0x4, R74 ;  /* 0x00000004234a7825 */ /* 0x000fe200078e024a */
[----:B------:R-:W-:-:S02]  /*20b0*/  SEL R34, RZ, 0x4, P4 ;  /* 0x00000004ff227807 */ /* 0x000fc40002000000 */
[----:B------:R-:W-:Y:S02]  /*20c0*/  PLOP3.LUT P4, PT, PT, PT, UP1, 0x80, 0x8 ;  /* 0x000000000008781c */ /* 0x000fe40003f8f018 */
[----:B------:R-:W-:Y:S01]  /*20d0*/  SEL R35, RZ, 0x4, P5 ;  /* 0x00000004ff237807 */ /* 0x000fe20002800000 */
[----:B------:R1:W-:Y:S01]  /*20e0*/  LDGSTS.E [R99+0x15000], desc[UR16][R36.64], P1 ;  /* 0x1500000024637fae */ /* 0x0003e200089a1010 */
[----:B------:R-:W-:Y:S02]  /*20f0*/  PLOP3.LUT P5, PT, PT, PT, UP1, 0x80, 0x8 ;  /* 0x000000000008781c */ /* 0x000fe40003faf018 */
[----:B------:R-:W-:Y:S02]  /*2100*/  SEL R34, R34, RZ, P4 ;  /* 0x000000ff22227207 */ /* 0x000fe40002000000 */
[----:B------:R-:W-:Y:S02]  /*2110*/  ISETP.GE.AND P4, PT, R107, UR4, PT ;  /* 0x000000046b007c0c */ /* 0x000fe4000bf86270 */
[----:B------:R-:W-:-:S02]  /*2120*/  SEL R35, R35, RZ, P5 ;  /* 0x000000ff23237207 */ /* 0x000fc40002800000 */
[----:B------:R-:W-:Y:S02]  /*2130*/  PLOP3.LUT P5, PT, PT, PT, UP1, 0x80, 0x8 ;  /* 0x000000000008781c */ /* 0x000fe40003faf018 */
[----:B------:R-:W-:Y:S02]  /*2140*/  SEL R80, RZ, 0x4, P4 ;  /* 0x00000004ff507807 */ /* 0x000fe40002000000 */
[----:B------:R-:W-:Y:S01]  /*2150*/  ISETP.NE.U32.AND P2, PT, R81, RZ, PT ;  /* 0x000000ff5100720c */ /* 0x000fe20003f45070 */
[----:B------:R-:W-:Y:S01]  /*2160*/  IMAD.U32 R81, RZ, RZ, UR6 ;  /* 0x00000006ff517e24 */ /* 0x000fe2000f8e00ff */
[----:B------:R-:W-:Y:S02]  /*2170*/  SEL R80, R80, RZ, P5 ;  /* 0x000000ff50507207 */ /* 0x000fe40002800000 */
[----:B------:R-:W-:Y:S01]  /*2180*/  ISETP.NE.U32.AND P4, PT, R34, RZ, PT ;  /* 0x000000ff2200720c */ /* 0x000fe20003f85070 */
[----:B------:R-:W-:Y:S01]  /*2190*/  IMAD.WIDE R38, R81, 0x4, R38 ;  /* 0x0000000451267825 */ /* 0x000fe200078e0226 */
[----:B------:R-:W-:-:S02]  /*21a0*/  ISETP.NE.U32.AND P5, PT, R35, RZ, PT ;  /* 0x000000ff2300720c */ /* 0x000fc40003fa5070 */
[----:B------:R-:W-:Y:S01]  /*21b0*/  ISETP.NE.U32.AND P6, PT, R80, RZ, PT ;  /* 0x000000ff5000720c */ /* 0x000fe20003fc5070 */
[----:B------:R-:W-:-:S04]  /*21c0*/  IMAD.WIDE R42, R81, 0x4, R42 ;  /* 0x00000004512a7825 */ /* 0x000fc800078e022a */
[----:B------:R-:W-:Y:S01]  /*21d0*/  IMAD.U32 R35, RZ, RZ, UR7 ;  /* 0x00000007ff237e24 */ /* 0x000fe2000f8e00ff */
[----:B------:R1:W-:Y:S03]  /*21e0*/  LDGSTS.E [R99+0x15800], desc[UR16][R38.64], P2 ;  /* 0x1580000026637fae */ /* 0x0003e600091a1010 */
[C---:B------:R-:W-:Y:S01]  /*21f0*/  IMAD.WIDE R46, R35.reuse, 0x4, R46 ;  /* 0x00000004232e7825 */ /* 0x040fe200078e022e */
        /* <DEDUP_REMOVED lines=8> */
[----:B------:R-:W0:Y:S03]  /*2280*/  LDGDEPBAR ;  /* 0x00000000000079af */ /* 0x000e260000000000 */
        /* <DEDUP_REMOVED lines=20> */
[----:B------:R-:W-:Y:S01]  /*23d0*/  IMAD.WIDE R78, R35, 0x4, R78 ;  /* 0x00000004234e7825 */ /* 0x000fe200078e024e */
[----:B------:R1:W-:Y:S04]  /*23e0*/  LDGSTS.E [R97+0xd000], desc[UR16][R66.64], P0 ;  /* 0x0d00000042617fae */ /* 0x0003e800081a1010 */
[----:B------:R1:W-:Y:S04]  /*23f0*/  LDGSTS.E [R97+0xd800], desc[UR16][R68.64], P0 ;  /* 0x0d80000044617fae */ /* 0x0003e800081a1010 */
[----:B------:R1:W-:Y:S04]  /*2400*/  LDGSTS.E [R97+0xe000], desc[UR16][R70.64], P0 ;  /* 0x0e00000046617fae */ /* 0x0003e800081a1010 */
[----:B------:R1:W-:Y:S04]  /*2410*/  LDGSTS.E [R97+0xe800], desc[UR16][R72.64], P0 ;  /* 0x0e80000048617fae */ /* 0x0003e800081a1010 */
[----:B------:R1:W-:Y:S04]  /*2420*/  LDGSTS.E [R97+0xf000], desc[UR16][R76.64], P0 ;  /* 0x0f0000004c617fae */ /* 0x0003e800081a1010 */
[----:B------:R1:W-:Y:S04]  /*2430*/  LDGSTS.E [R97+0xf800], desc[UR16][R78.64], P0 ;  /* 0x0f8000004e617fae */ /* 0x0003e800081a1010 */
[----:B------:R-:W0:Y:S01]  /*2440*/  LDGDEPBAR ;  /* 0x00000000000079af */ /* 0x000e220000000000 */
[----:B------:R-:W-:Y:S05]  /*2450*/  BRA.U UP0, `(.L_x_0) ;  /* 0x0000000100287547 */ /* 0x000fea000b800000 */
[----:B------:R-:W-:Y:S02]  /*2460*/  SHF.R.U32.HI R95, RZ, 0x2, R23 ;  /* 0x00000002ff5f7819 */ /* 0x000fe40000011617 */
[----:B-1----:R-:W-:Y:S02]  /*2470*/  CS2R R60, SRZ ;  /* 0x00000000003c7805 */ /* 0x002fe4000001ff00 */
[----:B------:R-:W-:Y:S02]  /*2480*/  CS2R R62, SRZ ;  /* 0x00000000003e7805 */ /* 0x000fe4000001ff00 */
[----:B------:R-:W-:Y:S02]  /*2490*/  CS2R R56, SRZ ;  /* 0x0000000000387805 */ /* 0x000fe4000001ff00 */
[----:B------:R-:W-:Y:S02]  /*24a0*/  CS2R R58, SRZ ;  /* 0x00000000003a7805 */ /* 0x000fe4000001ff00 */
[----:B------:R-:W-:-:S02]  /*24b0*/  CS2R R48, SRZ ;  /* 0x0000000000307805 */ /* 0x000fc4000001ff00 */
[----:B------:R-:W-:Y:S02]  /*24c0*/  CS2R R50, SRZ ;  /* 0x0000000000327805 */ /* 0x000fe4000001ff00 */
[----:B------:R-:W-:Y:S02]  /*24d0*/  CS2R R40, SRZ ;  /* 0x0000000000287805 */ /* 0x000fe4000001ff00 */
[----:B------:R-:W-:Y:S01]  /*24e0*/  CS2R R42, SRZ ;  /* 0x00000000002a7805 */ /* 0x000fe2000001ff00 */
[----:B------:R-:W-:Y:S06]  /*24f0*/  BRA `(.L_x_1) ;  /* 0x0000001800ac7947 */ /* 0x000fec0003800000 */
.L_x_0:
[----:B------:R-:W-:Y:S01]  /*2500*/  SHF.R.S32.HI R34, RZ, 0x1f, R21 ;  /* 0x0000001fff227819 */ /* 0x000fe20000011415 */
[----:B------:R-:W-:Y:S01]  /*2510*/  UIADD3 UR10, UPT, UPT, UR12, -0x80, URZ ;  /* 0xffffff800c0a7890 */ /* 0x000fe2000fffe0ff */
[----:B-1----:R-:W-:Y:S01]  /*2520*/  SHF.R.S32.HI R38, RZ, 0x1f, R17 ;  /* 0x0000001fff267819 */ /* 0x002fe20000011411 */
[----:B------:R-:W-:Y:S01]  /*2530*/  USHF.R.S32.HI UR12, URZ, 0x1f, UR7 ;  /* 0x0000001fff0c7899 */ /* 0x000fe20008011407 */
[----:B------:R-:W-:Y:S01]  /*2540*/  SHF.L.U64.HI R102, R21, 0x2, R34 ;  /* 0x0000000215667819 */ /* 0x000fe20000010222 */
[----:B------:R-:W-:Y:S01]  /*2550*/  USHF.L.U32 UR4, UR7, 0x3, URZ ;  /* 0x0000000307047899 */ /* 0x000fe200080006ff */
[----:B------:R-:W-:Y:S01]  /*2560*/  SHF.R.S32.HI R34, RZ, 0x1f, R19 ;  /* 0x0000001fff227819 */ /* 0x000fe20000011413 */
[----:B------:R-:W-:Y:S01]  /*2570*/  USHF.R.S32.HI UR11, URZ, 0x1f, UR6 ;  /* 0x0000001fff0b7899 */ /* 0x000fe20008011406 */
[----:B------:R-:W-:Y:S01]  /*2580*/  SHF.L.U64.HI R17, R17, 0x2, R38 ;  /* 0x0000000211117819 */ /* 0x000fe20000010226 */
[----:B------:R-:W-:Y:S01]  /*2590*/  IMAD.U32 R36, RZ, RZ, UR6 ;  /* 0x00000006ff247e24 */ /* 0x000fe2000f8e00ff */
[----:B------:R-:W-:Y:S01]  /*25a0*/  SHF.L.U64.HI R19, R19, 0x2, R34 ;  /* 0x0000000213137819 */ /* 0x000fe20000010222 */
[----:B------:R-:W-:Y:S01]  /*25b0*/  USHF.L.U64.HI UR9, UR7, 0x3, UR12 ;  /* 0x0000000307097899 */ /* 0x000fe2000801020c */
[----:B------:R-:W-:Y:S01]  /*25c0*/  SHF.R.S32.HI R34, RZ, 0x1f, R15 ;  /* 0x0000001fff227819 */ /* 0x000fe2000001140f */
[----:B------:R-:W-:Y:S01]  /*25d0*/  IMAD.U32 R41, RZ, RZ, UR6 ;  /* 0x00000006ff297e24 */ /* 0x000fe2000f8e00ff */
[----:B------:R-:W-:Y:S01]  /*25e0*/  SHF.R.S32.HI R38, RZ, 0x1f, R13 ;  /* 0x0000001fff267819 */ /* 0x000fe2000001140d */
[----:B------:R-:W-:Y:S01]  /*25f0*/  IMAD.U32 R39, RZ, RZ, UR11 ;  /* 0x0000000bff277e24 */ /* 0x000fe2000f8e00ff */
[----:B------:R-:W-:-:S02]  /*2600*/  SHF.L.U64.HI R15, R15, 0x2, R34 ;  /* 0x000000020f0f7819 */ /* 0x000fc40000010222 */
[----:B------:R-:W-:Y:S02]  /*2610*/  CS2R R60, SRZ ;  /* 0x00000000003c7805 */ /* 0x000fe4000001ff00 */
[----:B------:R-:W-:Y:S02]  /*2620*/  SHF.R.S32.HI R34, RZ, 0x1f, R9 ;  /* 0x0000001fff227819 */ /* 0x000fe40000011409 */
[----:B------:R-:W-:Y:S02]  /*2630*/  CS2R R62, SRZ ;  /* 0x00000000003e7805 */ /* 0x000fe4000001ff00 */
[----:B------:R-:W-:Y:S02]  /*2640*/  SHF.R.S32.HI R40, RZ, 0x1f, R11 ;  /* 0x0000001fff287819 */ /* 0x000fe4000001140b */
[----:B------:R-:W-:Y:S02]  /*2650*/  CS2R R56, SRZ ;  /* 0x0000000000387805 */ /* 0x000fe4000001ff00 */
[----:B------:R-:W-:-:S02]  /*2660*/  SHF.L.U64.HI R9, R9, 0x2, R34 ;  /* 0x0000000209097819 */ /* 0x000fc40000010222 */
[----:B------:R-:W-:Y:S02]  /*2670*/  CS2R R58, SRZ ;  /* 0x00000000003a7805 */ /* 0x000fe4000001ff00 */
[----:B------:R-:W-:Y:S01]  /*2680*/  SHF.R.S32.HI R34, RZ, 0x1f, R7 ;  /* 0x0000001fff227819 */ /* 0x000fe20000011407 */
[----:B------:R-:W-:Y:S01]  /*2690*/  USHF.L.U32 UR18, UR7, 0x2, URZ ;  /* 0x0000000207127899 */ /* 0x000fe200080006ff */
[----:B------:R-:W-:Y:S01]  /*26a0*/  SHF.L.U64.HI R13, R13, 0x2, R38 ;  /* 0x000000020d0d7819 */ /* 0x000fe20000010226 */
[----:B------:R-:W-:Y:S01]  /*26b0*/  USHF.L.U64.HI UR12, UR7, 0x2, UR12 ;  /* 0x00000002070c7899 */ /* 0x000fe2000801020c */
[----:B------:R-:W-:Y:S01]  /*26c0*/  SHF.L.U64.HI R7, R7, 0x2, R34 ;  /* 0x0000000207077819 */ /* 0x000fe20000010222 */
[C---:B------:R-:W-:Y:S01]  /*26d0*/  IMAD.SHL.U32 R34, R23.reuse, 0x40, RZ ;  /* 0x0000004017227824 */ /* 0x040fe200078e00ff */
[----:B------:R-:W-:Y:S01]  /*26e0*/  LOP3.LUT R35, R23, 0x7, RZ, 0xc0, !PT ;  /* 0x0000000717237812 */ /* 0x000fe200078ec0ff */
[----:B------:R-:W-:Y:S01]  /*26f0*/  USHF.L.U64.HI UR11, UR6, 0x2, UR11 ;  /* 0x00000002060b7899 */ /* 0x000fe2000801020b */
[----:B------:R-:W-:Y:S01]  /*2700*/  SHF.R.S32.HI R38, RZ, 0x1f, R5 ;  /* 0x0000001fff267819 */ /* 0x000fe20000011405 */
[----:B------:R-:W-:Y:S01]  /*2710*/  UMOV UR7, 0xffffffff ;  /* 0xffffffff00077882 */ /* 0x000fe20000000000 */
[----:B------:R-:W-:Y:S01]  /*2720*/  SHF.L.U64.HI R11, R11, 0x2, R40 ;  /* 0x000000020b0b7819 */ /* 0x000fe20000010228 */
[----:B------:R-:W-:Y:S01]  /*2730*/  IMAD.SHL.U32 R40, R23, 0x2, RZ ;  /* 0x0000000217287824 */ /* 0x000fe200078e00ff */
[----:B------:R-:W-:Y:S01]  /*2740*/  SHF.L.U64.HI R5, R5, 0x2, R38 ;  /* 0x0000000205057819 */ /* 0x000fe20000010226 */
[----:B------:R-:W-:Y:S01]  /*2750*/  IMAD.SHL.U32 R37, R35, 0x10, RZ ;  /* 0x0000001023257824 */ /* 0x000fe200078e00ff */
[----:B------:R-:W-:-:S02]  /*2760*/  LOP3.LUT R38, R34, 0x3800, RZ, 0xc0, !PT ;  /* 0x0000380022267812 */ /* 0x000fc400078ec0ff */
[----:B------:R-:W-:Y:S02]  /*2770*/  LEA R47, P2, R90, UR4, 0x2 ;  /* 0x000000045a2f7c11 */ /* 0x000fe4000f8410ff */
[----:B------:R-:W-:Y:S01]  /*2780*/  LOP3.LUT R40, R37, 0x30, R40, 0x78, !PT ;  /* 0x0000003025287812 */ /* 0x000fe200078e7828 */
[----:B------:R-:W-:Y:S01]  /*2790*/  IMAD R99, R35, 0x100, R38 ;  /* 0x0000010023637824 */ /* 0x000fe200078e0226 */
[----:B------:R-:W-:Y:S02]  /*27a0*/  SHF.R.S32.HI R37, RZ, 0x1f, R90 ;  /* 0x0000001fff257819 */ /* 0x000fe4000001145a */
[----:B------:R-:W-:Y:S01]  /*27b0*/  SHF.R.S32.HI R78, RZ, 0x1f, R89 ;  /* 0x0000001fff4e7819 */ /* 0x000fe20000011459 */
[----:B------:R-:W-:Y:S01]  /*27c0*/  IMAD.IADD R99, R99, 0x1, R40 ;  /* 0x0000000163637824 */ /* 0x000fe200078e0228 */
[----:B------:R-:W-:Y:S02]  /*27d0*/  LEA R35, P3, R89, UR4, 0x2 ;  /* 0x0000000459237c11 */ /* 0x000fe4000f8610ff */
[----:B------:R-:W-:-:S02]  /*27e0*/  LEA R36, P1, R36, R95, 0x3 ;  /* 0x0000005f24247211 */ /* 0x000fc400078218ff */
[----:B------:R-:W-:Y:S02]  /*27f0*/  SHF.R.S32.HI R42, RZ, 0x1f, R93 ;  /* 0x0000001fff2a7819 */ /* 0x000fe4000001145d */
[----:B------:R-:W-:Y:S02]  /*2800*/  LEA R34, P0, R93, UR4, 0x2 ;  /* 0x000000045d227c11 */ /* 0x000fe4000f8010ff */
[----:B------:R-:W-:Y:S02]  /*2810*/  LEA.HI.X R76, R90, UR9, R37, 0x2, P2 ;  /* 0x000000095a4c7c11 */ /* 0x000fe400090f1425 */
[----:B------:R-:W-:Y:S02]  /*2820*/  LEA.HI.X R78, R89, UR9, R78, 0x2, P3 ;  /* 0x00000009594e7c11 */ /* 0x000fe400098f144e */
[----:B------:R-:W-:Y:S02]  /*2830*/  SHF.R.S32.HI R37, RZ, 0x1f, R86 ;  /* 0x0000001fff257819 */ /* 0x000fe40000011456 */
[----:B------:R-:W-:-:S02]  /*2840*/  LEA R75, P2, R86, UR4, 0x2 ;  /* 0x00000004564b7c11 */ /* 0x000fc4000f8410ff */
[----:B------:R-:W-:Y:S02]  /*2850*/  LEA.HI.X R102, R41, R102, R39, 0x3, P1 ;  /* 0x0000006629667211 */ /* 0x000fe400008f1c27 */
[----:B------:R-:W-:Y:S02]  /*2860*/  LEA.HI.X R93, R93, UR9, R42, 0x2, P0 ;  /* 0x000000095d5d7c11 */ /* 0x000fe400080f142a */
[----:B------:R-:W-:Y:S02]  /*2870*/  SHF.R.S32.HI R38, RZ, 0x1f, R85 ;  /* 0x0000001fff267819 */ /* 0x000fe40000011455 */
[----:B------:R-:W-:Y:S02]  /*2880*/  LEA R77, P3, R85, UR4, 0x2 ;  /* 0x00000004554d7c11 */ /* 0x000fe4000f8610ff */
[----:B------:R-:W-:Y:S02]  /*2890*/  SHF.R.S32.HI R39, RZ, 0x1f, R92 ;  /* 0x0000001fff277819 */ /* 0x000fe4000001145c */
[----:B------:R-:W-:-:S02]  /*28a0*/  SHF.R.S32.HI R74, RZ, 0x1f, R91 ;  /* 0x0000001fff4a7819 */ /* 0x000fc4000001145b */
[----:B------:R-:W-:Y:S02]  /*28b0*/  LEA R50, P0, R92, UR4, 0x2 ;  /* 0x000000045c327c11 */ /* 0x000fe4000f8010ff */
[----:B------:R-:W-:Y:S02]  /*28c0*/  LEA R49, P1, R91, UR4, 0x2 ;  /* 0x000000045b317c11 */ /* 0x000fe4000f8210ff */
[----:B------:R-:W-:Y:S02]  /*28d0*/  SHF.R.U32.HI R95, RZ, 0x2, R23 ;  /* 0x00000002ff5f7819 */ /* 0x000fe40000011617 */
[----:B------:R-:W-:Y:S02]  /*28e0*/  LEA.HI.X R86, R86, UR9, R37, 0x2, P2 ;  /* 0x0000000956567c11 */ /* 0x000fe400090f1425 */
[----:B------:R-:W-:Y:S02]  /*28f0*/  LEA.HI.X R37, R85, UR9, R38, 0x2, P3 ;  /* 0x0000000955257c11 */ /* 0x000fe400098f1426 */
[----:B------:R-:W-:-:S02]  /*2900*/  LEA.HI.X R72, R92, UR9, R39, 0x2, P0 ;  /* 0x000000095c487c11 */ /* 0x000fc400080f1427 */
[----:B------:R-:W-:Y:S02]  /*2910*/  LEA.HI.X R74, R91, UR9, R74, 0x2, P1 ;  /* 0x000000095b4a7c11 */ /* 0x000fe400088f144a */
[----:B------:R-:W-:Y:S02]  /*2920*/  LOP3.LUT R38, R95, 0x40, RZ, 0xc0, !PT ;  /* 0x000000405f267812 */ /* 0x000fe400078ec0ff */
[----:B------:R-:W-:Y:S02]  /*2930*/  SHF.R.S32.HI R39, RZ, 0x1f, R88 ;  /* 0x0000001fff277819 */ /* 0x000fe40000011458 */
[----:B------:R-:W-:Y:S02]  /*2940*/  SHF.R.S32.HI R42, RZ, 0x1f, R87 ;  /* 0x0000001fff2a7819 */ /* 0x000fe40000011457 */
[----:B------:R-:W-:Y:S02]  /*2950*/  LEA R45, P0, R88, UR4, 0x2 ;  /* 0x00000004582d7c11 */ /* 0x000fe4000f8010ff */
[----:B------:R-:W-:-:S02]  /*2960*/  LEA R73, P1, R87, UR4, 0x2 ;  /* 0x0000000457497c11 */ /* 0x000fc4000f8210ff */
[----:B------:R-:W-:Y:S02]  /*2970*/  LOP3.LUT R38, R38, 0x1c, R23, 0xf8, !PT ;  /* 0x0000001c26267812 */ /* 0x000fe400078ef817 */
[----:B------:R-:W-:Y:S02]  /*2980*/  LEA.HI.X R80, R88, UR9, R39, 0x2, P0 ;  /* 0x0000000958507c11 */ /* 0x000fe400080f1427 */
[----:B------:R-:W-:Y:S02]  /*2990*/  LEA.HI.X R87, R87, UR9, R42, 0x2, P1 ;  /* 0x0000000957577c11 */ /* 0x000fe400088f142a */
[----:B------:R-:W-:Y:S02]  /*29a0*/  LOP3.LUT R23, R23, 0x3, RZ, 0xc0, !PT ;  /* 0x0000000317177812 */ /* 0x000fe400078ec0ff */
[----:B------:R-:W-:Y:S02]  /*29b0*/  SHF.R.S32.HI R41, RZ, 0x1f, R84 ;  /* 0x0000001fff297819 */ /* 0x000fe40000011454 */
[----:B------:R-:W-:Y:S01]  /*29c0*/  SHF.R.S32.HI R90, RZ, 0x1f, R83 ;  /* 0x0000001fff5a7819 */ /* 0x000fe20000011453 */
[----:B------:R-:W-:Y:S01]  /*29d0*/  IMAD R23, R23, 0x120, RZ ;  /* 0x0000012017177824 */ /* 0x000fe200078e02ff */
[----:B------:R-:W-:-:S02]  /*29e0*/  SHF.R.S32.HI R39, RZ, 0x1f, R82 ;  /* 0x0000001fff277819 */ /* 0x000fc40000011452 */
[----:B------:R-:W-:Y:S02]  /*29f0*/  LEA R79, P0, R84, UR4, 0x2 ;  /* 0x00000004544f7c11 */ /* 0x000fe4000f8010ff */
[C---:B------:R-:W-:Y:S02]  /*2a00*/  LEA R81, P1, R83.reuse, UR4, 0x2 ;  /* 0x0000000453517c11 */ /* 0x040fe4000f8210ff */
[----:B------:R-:W-:Y:S02]  /*2a10*/  LEA R43, P2, R82, UR4, 0x2 ;  /* 0x00000004522b7c11 */ /* 0x000fe4000f8410ff */
[----:B------:R-:W-:Y:S02]  /*2a20*/  LEA.HI.X R88, R84, UR9, R41, 0x2, P0 ;  /* 0x0000000954587c11 */ /* 0x000fe400080f1429 */
[----:B------:R-:W-:Y:S02]  /*2a30*/  CS2R R40, SRZ ;  /* 0x0000000000287805 */ /* 0x000fe4000001ff00 */
[----:B------:R-:W-:-:S02]  /*2a40*/  LEA.HI.X R90, R83, UR9, R90, 0x2, P1 ;  /* 0x00000009535a7c11 */ /* 0x000fc400088f145a */
[----:B------:R-:W-:Y:S02]  /*2a50*/  LEA.HI.X R92, R82, UR9, R39, 0x2, P2 ;  /* 0x00000009525c7c11 */ /* 0x000fe400090f1427 */
[----:B------:R-:W-:Y:S02]  /*2a60*/  SHF.R.S32.HI R48, RZ, 0x1f, R31 ;  /* 0x0000001fff307819 */ /* 0x000fe4000001141f */
[----:B------:R-:W-:Y:S02]  /*2a70*/  SHF.R.S32.HI R46, RZ, 0x1f, R29 ;  /* 0x0000001fff2e7819 */ /* 0x000fe4000001141d */
[----:B------:R-:W-:Y:S02]  /*2a80*/  SHF.R.S32.HI R44, RZ, 0x1f, R27 ;  /* 0x0000001fff2c7819 */ /* 0x000fe4000001141b */
[----:B------:R-:W-:Y:S02]  /*2a90*/  LEA R85, P0, R31, UR4, 0x2 ;  /* 0x000000041f557c11 */ /* 0x000fe4000f8010ff */
[----:B------:R-:W-:-:S02]  /*2aa0*/  LEA R39, P1, R29, UR4, 0x2 ;  /* 0x000000041d277c11 */ /* 0x000fc4000f8210ff */
[----:B------:R-:W-:Y:S02]  /*2ab0*/  LEA R89, P2, R27, UR4, 0x2 ;  /* 0x000000041b597c11 */ /* 0x000fe4000f8410ff */
[----:B------:R-:W-:Y:S02]  /*2ac0*/  LEA.HI.X R48, R31, UR9, R48, 0x2, P0 ;  /* 0x000000091f307c11 */ /* 0x000fe400080f1430 */
[----:B------:R-:W-:Y:S02]  /*2ad0*/  LEA.HI.X R46, R29, UR9, R46, 0x2, P1 ;  /* 0x000000091d2e7c11 */ /* 0x000fe400088f142e */
[----:B------:R-:W-:Y:S02]  /*2ae0*/  LEA.HI.X R44, R27, UR9, R44, 0x2, P2 ;  /* 0x000000091b2c7c11 */ /* 0x000fe400090f142c */
[----:B------:R-:W-:Y:S02]  /*2af0*/  LOP3.LUT R103, R23, R38, RZ, 0x3c, !PT ;  /* 0x0000002617677212 */ /* 0x000fe400078e3cff */
[----:B------:R-:W-:-:S02]  /*2b00*/  SHF.R.S32.HI R42, RZ, 0x1f, R25 ;  /* 0x0000001fff2a7819 */ /* 0x000fc40000011419 */
[----:B------:R-:W-:Y:S01]  /*2b10*/  LEA R91, P3, R25, UR4, 0x2 ;  /* 0x00000004195b7c11 */ /* 0x000fe2000f8610ff */
[----:B------:R-:W-:Y:S01]  /*2b20*/  UMOV UR4, URZ ;  /* 0x000000ff00047c82 */ /* 0x000fe20008000000 */
[----:B------:R-:W-:Y:S02]  /*2b30*/  IADD3 R23, P2, PT, R34, UR22, RZ ;  /* 0x0000001622177c10 */ /* 0x000fe4000ff5e0ff */
[----:B------:R-:W-:Y:S02]  /*2b40*/  IADD3 R29, P0, PT, R47, UR22, RZ ;  /* 0x000000162f1d7c10 */ /* 0x000fe4000ff1e0ff */
[----:B------:R-:W-:Y:S02]  /*2b50*/  IADD3 R27, P1, PT, R49, UR22, RZ ;  /* 0x00000016311b7c10 */ /* 0x000fe4000ff3e0ff */
[----:B------:R-:W-:Y:S02]  /*2b60*/  IADD3 R31, P4, PT, R35, UR22, RZ ;  /* 0x00000016231f7c10 */ /* 0x000fe4000ff9e0ff */
[----:B------:R-:W-:Y:S01]  /*2b70*/  LEA.HI.X R42, R25, UR9, R42, 0x2, P3 ;  /* 0x00000009192a7c11 */ /* 0x000fe200098f142a */
[----:B------:R-:W-:Y:S01]  /*2b80*/  USHF.R.S32.HI UR9, URZ, 0x1f, UR5 ;  /* 0x0000001fff097899 */ /* 0x000fe20008011405 */
[----:B------:R-:W-:-:S02]  /*2b90*/  IADD3.X R34, PT, PT, R93, UR23, RZ, P2, !PT ;  /* 0x000000175d227c10 */ /* 0x000fc400097fe4ff */
[----:B------:R-:W-:Y:S01]  /*2ba0*/  IADD3.X R76, PT, PT, R76, UR23, RZ, P0, !PT ;  /* 0x000000174c4c7c10 */ /* 0x000fe200087fe4ff */
[----:B------:R-:W-:Y:S01]  /*2bb0*/  ULEA.HI UR9, UR9, UR5, URZ, 0x6 ;  /* 0x0000000509097291 */ /* 0x000fe2000f8f30ff */
[----:B------:R-:W-:Y:S02]  /*2bc0*/  IADD3 R73, P3, PT, R73, UR22, RZ ;  /* 0x0000001649497c10 */ /* 0x000fe4000ff7e0ff */
[----:B------:R-:W-:Y:S01]  /*2bd0*/  IADD3 R75, P2, PT, R75, UR22, RZ ;  /* 0x000000164b4b7c10 */ /* 0x000fe2000ff5e0ff */
[----:B------:R-:W-:Y:S01]  /*2be0*/  USHF.R.S32.HI UR9, URZ, 0x6, UR9 ;  /* 0x00000006ff097899 */ /* 0x000fe20008011409 */
[----:B------:R-:W-:Y:S01]  /*2bf0*/  IADD3.X R74, PT, PT, R74, UR23, RZ, P1, !PT ;  /* 0x000000174a4a7c10 */ /* 0x000fe20008ffe4ff */
[----:B------:R-:W-:Y:S01]  /*2c00*/  UMOV UR5, 0x1 ;  /* 0x0000000100057882 */ /* 0x000fe20000000000 */
[----:B------:R-:W-:Y:S01]  /*2c10*/  IADD3 R79, P0, PT, R79, UR22, RZ ;  /* 0x000000164f4f7c10 */ /* 0x000fe2000ff1e0ff */
[----:B------:R-:W-:Y:S01]  /*2c20*/  UIADD3 UR13, UPT, UPT, UR9, -0x2, URZ ;  /* 0xfffffffe090d7890 */ /* 0x000fe2000fffe0ff */
[----:B------:R-:W-:-:S02]  /*2c30*/  IADD3.X R78, PT, PT, R78, UR23, RZ, P4, !PT ;  /* 0x000000174e4e7c10 */ /* 0x000fc4000a7fe4ff */
[----:B------:R-:W-:Y:S02]  /*2c40*/  IADD3 R35, P5, PT, R45, UR22, RZ ;  /* 0x000000162d237c10 */ /* 0x000fe4000ffbe0ff */
[----:B------:R-:W-:Y:S02]  /*2c50*/  IADD3 R77, P1, PT, R77, UR22, RZ ;  /* 0x000000164d4d7c10 */ /* 0x000fe4000ff3e0ff */
[----:B------:R-:W-:Y:S02]  /*2c60*/  IADD3 R81, P4, PT, R81, UR22, RZ ;  /* 0x0000001651517c10 */ /* 0x000fe4000ff9e0ff */
[----:B------:R-:W-:Y:S02]  /*2c70*/  SHF.R.S32.HI R21, RZ, 0x1f, R94 ;  /* 0x0000001fff157819 */ /* 0x000fe4000001145e */
[----:B------:R-:W-:Y:S02]  /*2c80*/  IADD3.X R82, PT, PT, R87, UR23, RZ, P3, !PT ;  /* 0x0000001757527c10 */ /* 0x000fe40009ffe4ff */
[----:B------:R-:W-:-:S02]  /*2c90*/  IADD3.X R84, PT, PT, R86, UR23, RZ, P2, !PT ;  /* 0x0000001756547c10 */ /* 0x000fc400097fe4ff */
[----:B------:R-:W-:Y:S02]  /*2ca0*/  IADD3.X R88, PT, PT, R88, UR23, RZ, P0, !PT ;  /* 0x0000001758587c10 */ /* 0x000fe400087fe4ff */
[----:B------:R-:W-:Y:S02]  /*2cb0*/  IADD3.X R80, PT, PT, R80, UR23, RZ, P5, !PT ;  /* 0x0000001750507c10 */ /* 0x000fe4000affe4ff */
[----:B------:R-:W-:Y:S02]  /*2cc0*/  IADD3 R85, P3, PT, R85, UR22, RZ ;  /* 0x0000001655557c10 */ /* 0x000fe4000ff7e0ff */
[----:B------:R-:W-:Y:S02]  /*2cd0*/  IADD3.X R86, PT, PT, R37, UR23, RZ, P1, !PT ;  /* 0x0000001725567c10 */ /* 0x000fe40008ffe4ff */
[----:B------:R-:W-:Y:S02]  /*2ce0*/  IADD3 R91, P0, PT, R91, UR22, RZ ;  /* 0x000000165b5b7c10 */ /* 0x000fe4000ff1e0ff */
[----:B------:R-:W-:-:S02]  /*2cf0*/  IADD3.X R90, PT, PT, R90, UR23, RZ, P4, !PT ;  /* 0x000000175a5a7c10 */ /* 0x000fc4000a7fe4ff */
[----:B------:R-:W-:Y:S02]  /*2d00*/  IADD3 R25, P6, PT, R50, UR22, RZ ;  /* 0x0000001632197c10 */ /* 0x000fe4000ffde0ff */
[----:B------:R-:W-:Y:S02]  /*2d10*/  CS2R R50, SRZ ;  /* 0x0000000000327805 */ /* 0x000fe4000001ff00 */
[----:B------:R-:W-:Y:S02]  /*2d20*/  IADD3 R83, P5, PT, R43, UR22, RZ ;  /* 0x000000162b537c10 */ /* 0x000fe4000ffbe0ff */
[----:B------:R-:W-:Y:S02]  /*2d30*/  IADD3 R87, P2, PT, R39, UR22, RZ ;  /* 0x0000001627577c10 */ /* 0x000fe4000ff5e0ff */
[----:B------:R-:W-:Y:S02]  /*2d40*/  IADD3 R89, P1, PT, R89, UR22, RZ ;  /* 0x0000001659597c10 */ /* 0x000fe4000ff3e0ff */
[----:B------:R-:W-:-:S02]  /*2d50*/  IADD3 R93, P4, PT, R36, UR20, RZ ;  /* 0x00000014245d7c10 */ /* 0x000fc4000ff9e0ff */
[----:B------:R-:W-:Y:S02]  /*2d60*/  SHF.L.U64.HI R21, R94, 0x2, R21 ;  /* 0x000000025e157819 */ /* 0x000fe40000010215 */
[----:B------:R-:W-:Y:S02]  /*2d70*/  IADD3.X R94, PT, PT, R48, UR23, RZ, P3, !PT ;  /* 0x00000017305e7c10 */ /* 0x000fe40009ffe4ff */
[----:B------:R-:W-:Y:S02]  /*2d80*/  CS2R R48, SRZ ;  /* 0x0000000000307805 */ /* 0x000fe4000001ff00 */
[----:B------:R-:W-:Y:S02]  /*2d90*/  IADD3.X R100, PT, PT, R42, UR23, RZ, P0, !PT ;  /* 0x000000172a647c10 */ /* 0x000fe400087fe4ff */
[----:B------:R-:W-:Y:S02]  /*2da0*/  CS2R R42, SRZ ;  /* 0x00000000002a7805 */ /* 0x000fe4000001ff00 */
[----:B------:R-:W-:-:S02]  /*2db0*/  IADD3.X R72, PT, PT, R72, UR23, RZ, P6, !PT ;  /* 0x0000001748487c10 */ /* 0x000fc4000b7fe4ff */
[----:B------:R-:W-:Y:S02]  /*2dc0*/  IADD3.X R92, PT, PT, R92, UR23, RZ, P5, !PT ;  /* 0x000000175c5c7c10 */ /* 0x000fe4000affe4ff */
[----:B------:R-:W-:Y:S02]  /*2dd0*/  IADD3.X R96, PT, PT, R46, UR23, RZ, P2, !PT ;  /* 0x000000172e607c10 */ /* 0x000fe400097fe4ff */
[----:B------:R-:W-:Y:S02]  /*2de0*/  IADD3.X R98, PT, PT, R44, UR23, RZ, P1, !PT ;  /* 0x000000172c627c10 */ /* 0x000fe40008ffe4ff */
[----:B------:R-:W-:Y:S02]  /*2df0*/  IADD3.X R102, PT, PT, R102, UR21, RZ, P4, !PT ;  /* 0x0000001566667c10 */ /* 0x000fe4000a7fe4ff */
[----:B------:R-:W-:Y:S02]  /*2e00*/  LOP3.LUT R101, R103, 0x20, RZ, 0x3c, !PT ;  /* 0x0000002067657812 */ /* 0x000fe400078e3cff */
[----:B------:R-:W-:-:S07]  /*2e10*/  LOP3.LUT R97, R99, 0x40, RZ, 0x3c, !PT ;  /* 0x0000004063617812 */ /* 0x000fce00078e3cff */
.L_x_2:
[----:B------:R-:W-:-:S04]  /*2e20*/  DEPBAR.LE SB0, 0x2 ;  /* 0x000080800000791a */ /* 0x000fc80000000000 */
[----:B------:R-:W-:Y:S01]  /*2e30*/  UIADD3 UR7, UPT, UPT, UR7, 0x1, URZ ;  /* 0x0000000107077890 */ /* 0x000fe2000fffe0ff */
[----:B------:R-:W-:Y:S01]  /*2e40*/  BAR.SYNC.DEFER_BLOCKING 0x0 ;  /* 0x0000000000007b1d */ /* 0x000fe20000010000 */
[----:B------:R-:W-:Y:S01]  /*2e50*/  UISETP.GE.AND UP1, UPT, UR4, UR13, UPT ;  /* 0x0000000d0400728c */ /* 0x000fe2000bf26270 */
[----:B------:R-:W-:Y:S01]  /*2e60*/  ISETP.GE.AND P0, PT, R121, UR10, PT ;  /* 0x0000000a79007c0c */ /* 0x000fe2000bf06270 */
[----:B------:R-:W-:Y:S02]  /*2e70*/  UISETP.GT.AND UP0, UPT, UR7, 0x1, UPT ;  /* 0x000000010700788c */ /* 0x000fe4000bf04270 */
[----:B------:R-:W-:Y:S02]  /*2e80*/  UIADD3 UR5, UPT, UPT, UR5, 0x1, URZ ;  /* 0x0000000105057890 */ /* 0x000fe4000fffe0ff */
[----:B------:R-:W-:Y:S01]  /*2e90*/  USEL UR7, UR7, URZ, !UP0 ;  /* 0x000000ff07077287 */ /* 0x000fe2000c000000 */
[----:B------:R-:W-:Y:S01]  /*2ea0*/  PLOP3.LUT P1, PT, PT, PT, UP1, 0x40, 0x4 ;  /* 0x000000000004781c */ /* 0x000fe20003f2e818 */
[----:B------:R-:W-:Y:S01]  /*2eb0*/  UISETP.GT.AND UP0, UPT, UR5, 0x1, UPT ;  /* 0x000000010500788c */ /* 0x000fe2000bf04270 */
[----:B------:R-:W-:Y:S01]  /*2ec0*/  PLOP3.LUT P3, PT, PT, PT, UP1, 0x40, 0x4 ;  /* 0x000000000004781c */ /* 0x000fe20003f6e818 */
[----:B------:R-:W-:-:S02]  /*2ed0*/  ULEA UR14, UR7, UR8, 0xe ;  /* 0x00000008070e7291 */ /* 0x000fc4000f8e70ff */
[----:B------:R-:W-:Y:S02]  /*2ee0*/  ULEA UR15, UR7, UR8, 0xf ;  /* 0x00000008070f7291 */ /* 0x000fe4000f8e78ff */
[----:B------:R-:W-:Y:S02]  /*2ef0*/  USEL UR5, UR5, URZ, !UP0 ;  /* 0x000000ff05057287 */ /* 0x000fe4000c000000 */
[----:B------:R-:W-:-:S04]  /*2f00*/  UIADD3 UR4, UPT, UPT, UR4, 0x1, URZ ;  /* 0x0000000104047890 */ /* 0x000fc8000fffe0ff */
[----:B------:R-:W-:Y:S01]  /*2f10*/  UISETP.NE.U32.AND UP0, UPT, UR9, UR4, UPT ;  /* 0x000000040900728c */ /* 0x000fe2000bf05070 */
[----:B------:R-:W-:Y:S04]  /*2f20*/  LDS R36, [R103+UR14+0x10000] ;  /* 0x0100000e67247984 */ /* 0x000fe80008000800 */
[----:B------:R-:W-:Y:S04]  /*2f30*/  LDS R38, [R103+UR14+0x10400] ;  /* 0x0104000e67267984 */ /* 0x000fe80008000800 */
[----:B------:R-:W-:Y:S04]  /*2f40*/  LDS R37, [R101+UR14+0x10000] ;  /* 0x0100000e65257984 */ /* 0x000fe80008000800 */
[----:B------:R-:W-:Y:S04]  /*2f50*/  LDS R39, [R101+UR14+0x10400] ;  /* 0x0104000e65277984 */ /* 0x000fe80008000800 */
[----:B------:R-:W1:Y:S04]  /*2f60*/  LDSM.16.M88.4 R44, [R99+UR15] ;  /* 0x0000000f632c783b */ /* 0x000e680008000200 */
[----:B------:R-:W2:Y:S04]  /*2f70*/  LDSM.16.M88.4 R64, [R99+UR15+0x4000] ;  /* 0x0040000f6340783b */ /* 0x000ea80008000200 */
[----:B------:R-:W-:Y:S04]  /*2f80*/  LDS R68, [R103+UR14+0x10080] ;  /* 0x0100800e67447984 */ /* 0x000fe80008000800 */
[----:B------:R-:W-:Y:S04]  /*2f90*/  LDS R70, [R103+UR14+0x10480] ;  /* 0x0104800e67467984 */ /* 0x000fe80008000800 */
[----:B------:R-:W-:Y:S04]  /*2fa0*/  LDS R69, [R101+UR14+0x10080] ;  /* 0x0100800e65457984 */ /* 0x000fe80008000800 */
[----:B------:R-:W3:Y:S04]  /*2fb0*/  LDS R71, [R101+UR14+0x10480] ;  /* 0x0104800e65477984 */ /* 0x000ee80008000800 */
[----:B------:R-:W-:Y:S04]  /*2fc0*/  LDS R52, [R103+UR14+0x10800] ;  /* 0x0108000e67347984 */ /* 0x000fe80008000800 */
[----:B------:R-:W-:Y:S04]  /*2fd0*/  LDS R54, [R103+UR14+0x10c00] ;  /* 0x010c000e67367984 */ /* 0x000fe80008000800 */
[----:B------:R-:W-:Y:S04]  /*2fe0*/  LDS R53, [R101+UR14+0x10800] ;  /* 0x0108000e65357984 */ /* 0x000fe80008000800 */
[----:B------:R-:W4:Y:S01]  /*2ff0*/  LDS R55, [R101+UR14+0x10c00] ;  /* 0x010c000e65377984 */ /* 0x000f220008000800 */
[C---:B-1----:R-:W-:Y:S08]  /*3000*/  HMMA.1688.F32.TF32 R60, R36.reuse, R44, R60 ;  /* 0x0000002c243c723c */ /* 0x042ff0000008103c */
[----:B--2---:R-:W-:Y:S01]  /*3010*/  HMMA.1688.F32.TF32 R56, R36, R64, R56 ;  /* 0x000000402438723c */ /* 0x004fe20000081038 */
[----:B------:R-:W-:Y:S04]  /*3020*/  LDS R36, [R103+UR14+0x10880] ;  /* 0x0108800e67247984 */ /* 0x000fe80008000800 */
[----:B------:R-:W-:Y:S04]  /*3030*/  LDS R38, [R103+UR14+0x10c80] ;  /* 0x010c800e67267984 */ /* 0x000fe80008000800 */
[----:B------:R-:W-:Y:S01]  /*3040*/  LDS R37, [R101+UR14+0x10880] ;  /* 0x0108800e65257984 */ /* 0x000fe20008000800 */
[C---:B---3--:R-:W-:Y:S03]  /*3050*/  HMMA.1688.F32.TF32 R48, R68.reuse, R44, R48 ;  /* 0x0000002c4430723c */ /* 0x048fe60000081030 */
[----:B------:R-:W1:Y:S05]  /*3060*/  LDS R39, [R101+UR14+0x10c80] ;  /* 0x010c800e65277984 */ /* 0x000e6a0008000800 */
[----:B------:R-:W-:Y:S01]  /*3070*/  HMMA.1688.F32.TF32 R40, R68, R64, R40 ;  /* 0x000000404428723c */ /* 0x000fe20000081028 */
[----:B------:R-:W-:Y:S04]  /*3080*/  LDS R68, [R103+UR14+0x11080] ;  /* 0x0110800e67447984 */ /* 0x000fe80008000800 */
[----:B------:R-:W-:Y:S03]  /*3090*/  LDS R70, [R103+UR14+0x11480] ;  /* 0x0114800e67467984 */ /* 0x000fe60008000800 */
[C---:B----4-:R-:W-:Y:S01]  /*30a0*/  HMMA.1688.F32.TF32 R60, R52.reuse, R46, R60 ;  /* 0x0000002e343c723c */ /* 0x050fe2000008103c */
[----:B------:R-:W-:Y:S04]  /*30b0*/  LDS R69, [R101+UR14+0x11080] ;  /* 0x0110800e65457984 */ /* 0x000fe80008000800 */
[----:B------:R-:W-:Y:S03]  /*30c0*/  LDS R71, [R101+UR14+0x11480] ;  /* 0x0114800e65477984 */ /* 0x000fe60008000800 */
[----:B------:R-:W-:Y:S01]  /*30d0*/  HMMA.1688.F32.TF32 R56, R52, R66, R56 ;  /* 0x000000423438723c */ /* 0x000fe20000081038 */
[----:B------:R-:W-:Y:S04]  /*30e0*/  LDS R52, [R103+UR14+0x11800] ;  /* 0x0118000e67347984 */ /* 0x000fe80008000800 */
[----:B------:R-:W-:Y:S04]  /*30f0*/  LDS R54, [R103+UR14+0x11c00] ;  /* 0x011c000e67367984 */ /* 0x000fe80008000800 */
[----:B------:R-:W-:Y:S04]  /*3100*/  LDS R53, [R101+UR14+0x11800] ;  /* 0x0118000e65357984 */ /* 0x000fe80008000800 */
[----:B------:R-:W-:Y:S01]  /*3110*/  LDS R55, [R101+UR14+0x11c00] ;  /* 0x011c000e65377984 */ /* 0x000fe20008000800 */
[C---:B-1----:R-:W-:Y:S03]  /*3120*/  HMMA.1688.F32.TF32 R44, R36.reuse, R46, R48 ;  /* 0x0000002e242c723c */ /* 0x042fe60000081030 */
[----:B------:R-:W-:Y:S04]  /*3130*/  LDS R48, [R103+UR14+0x11000] ;  /* 0x0110000e67307984 */ /* 0x000fe80008000800 */
[----:B------:R-:W-:Y:S01]  /*3140*/  LDS R50, [R103+UR14+0x11400] ;  /* 0x0114000e67327984 */ /* 0x000fe20008000800 */
[----:B------:R-:W-:Y:S03]  /*3150*/  HMMA.1688.F32.TF32 R64, R36, R66, R40 ;  /* 0x000000422440723c */ /* 0x000fe60000081028 */
[----:B------:R-:W-:Y:S04]  /*3160*/  LDS R49, [R101+UR14+0x11000] ;  /* 0x0110000e65317984 */ /* 0x000fe80008000800 */
[----:B------:R-:W-:Y:S04]  /*3170*/  LDS R51, [R101+UR14+0x11400] ;  /* 0x0114000e65337984 */ /* 0x000fe80008000800 */
[----:B------:R-:W1:Y:S04]  /*3180*/  LDSM.16.M88.4 R40, [R97+UR15] ;  /* 0x0000000f6128783b */ /* 0x000e680008000200 */
[----:B------:R-:W2:Y:S01]  /*3190*/  LDSM.16.M88.4 R36, [R97+UR15+0x4000] ;  /* 0x0040000f6124783b */ /* 0x000ea20008000200 */
[C---:B-1----:R-:W-:Y:S08]  /*31a0*/  HMMA.1688.F32.TF32 R60, R48.reuse, R40, R60 ;  /* 0x00000028303c723c */ /* 0x042ff0000008103c */
[----:B--2---:R-:W-:Y:S01]  /*31b0*/  HMMA.1688.F32.TF32 R56, R48, R36, R56 ;  /* 0x000000243038723c */ /* 0x004fe20000081038 */
[----:B------:R-:W-:Y:S04]  /*31c0*/  LDS R48, [R103+UR14+0x11880] ;  /* 0x0118800e67307984 */ /* 0x000fe80008000800 */
[----:B------:R-:W-:Y:S03]  /*31d0*/  LDS R50, [R103+UR14+0x11c80] ;  /* 0x011c800e67327984 */ /* 0x000fe60008000800 */
[C---:B------:R-:W-:Y:S01]  /*31e0*/  HMMA.1688.F32.TF32 R44, R68.reuse, R40, R44 ;  /* 0x00000028442c723c */ /* 0x040fe2000008102c */
[----:B------:R-:W-:Y:S04]  /*31f0*/  LDS R49, [R101+UR14+0x11880] ;  /* 0x0118800e65317984 */ /* 0x000fe80008000800 */
[----:B------:R-:W1:Y:S03]  /*3200*/  LDS R51, [R101+UR14+0x11c80] ;  /* 0x011c800e65337984 */ /* 0x000e660008000800 */
[----:B------:R-:W-:Y:S01]  /*3210*/  HMMA.1688.F32.TF32 R64, R68, R36, R64 ;  /* 0x000000244440723c */ /* 0x000fe20000081040 */
[----:B------:R-:W-:Y:S04]  /*3220*/  LDS R68, [R103+UR14+0x12800] ;  /* 0x0128000e67447984 */ /* 0x000fe80008000800 */
[----:B------:R-:W-:Y:S03]  /*3230*/  LDS R70, [R103+UR14+0x12c00] ;  /* 0x012c000e67467984 */ /* 0x000fe60008000800 */
[C---:B------:R-:W-:Y:S01]  /*3240*/  HMMA.1688.F32.TF32 R60, R52.reuse, R42, R60 ;  /* 0x0000002a343c723c */ /* 0x040fe2000008103c */
        /* <DEDUP_REMOVED lines=8> */
[----:B------:R-:W1:Y:S05]  /*32d0*/  LDSM.16.M88.4 R40, [R99+UR15+0x4080] ;  /* 0x0040800f6328783b */ /* 0x000e6a0008000200 */
[----:B------:R-:W-:Y:S01]  /*32e0*/  HMMA.1688.F32.TF32 R64, R48, R38, R64 ;  /* 0x000000263040723c */ /* 0x000fe20000081040 */
[----:B------:R-:W2:Y:S04]  /*32f0*/  LDSM.16.M88.4 R36, [R99+UR15+0x80] ;  /* 0x0000800f6324783b */ /* 0x000ea80008000200 */
[----:B------:R-:W-:Y:S04]  /*3300*/  LDS R48, [R103+UR14+0x12080] ;  /* 0x0120800e67307984 */ /* 0x000fe80008000800 */
[----:B------:R-:W-:Y:S04]  /*3310*/  LDS R50, [R103+UR14+0x12480] ;  /* 0x0124800e67327984 */ /* 0x000fe80008000800 */
[----:B------:R-:W-:Y:S04]  /*3320*/  LDS R49, [R101+UR14+0x12080] ;  /* 0x0120800e65317984 */ /* 0x000fe80008000800 */
[----:B------:R-:W3:Y:S01]  /*3330*/  LDS R51, [R101+UR14+0x12480] ;  /* 0x0124800e65337984 */ /* 0x000ee20008000800 */
[C---:B-1----:R-:W-:Y:S08]  /*3340*/  HMMA.1688.F32.TF32 R56, R52.reuse, R40, R56 ;  /* 0x000000283438723c */ /* 0x042ff00000081038 */
[----:B--2---:R-:W-:-:S12]  /*3350*/  HMMA.1688.F32.TF32 R60, R52, R36, R60 ;  /* 0x00000024343c723c */ /* 0x004fd8000008103c */
[----:B------:R-:W-:Y:S08]  /*3360*/  HMMA.1688.F32.TF32 R56, R68, R42, R56 ;  /* 0x0000002a4438723c */ /* 0x000ff00000081038 */
[C---:B---3--:R-:W-:Y:S01]  /*3370*/  HMMA.1688.F32.TF32 R52, R48.reuse, R36, R44 ;  /* 0x000000243034723c */ /* 0x048fe2000008102c */
[----:B------:R-:W-:Y:S04]  /*3380*/  LDS R44, [R103+UR14+0x12880] ;  /* 0x0128800e672c7984 */ /* 0x000fe80008000800 */
[----:B------:R-:W-:Y:S03]  /*3390*/  LDS R46, [R103+UR14+0x12c80] ;  /* 0x012c800e672e7984 */ /* 0x000fe60008000800 */
[----:B------:R-:W-:Y:S01]  /*33a0*/  HMMA.1688.F32.TF32 R64, R48, R40, R64 ;  /* 0x000000283040723c */ /* 0x000fe20000081040 */
[----:B------:R-:W-:Y:S04]  /*33b0*/  LDS R45, [R101+UR14+0x12880] ;  /* 0x0128800e652d7984 */ /* 0x000fe80008000800 */
[----:B------:R-:W1:Y:S03]  /*33c0*/  LDS R47, [R101+UR14+0x12c80] ;  /* 0x012c800e652f7984 */ /* 0x000e660008000800 */
[-C--:B------:R-:W-:Y:S01]  /*33d0*/  HMMA.1688.F32.TF32 R60, R68, R38.reuse, R60 ;  /* 0x00000026443c723c */ /* 0x080fe2000008103c */
[----:B------:R-:W-:Y:S04]  /*33e0*/  LDS R68, [R103+UR14+0x13000] ;  /* 0x0130000e67447984 */ /* 0x000fe80008000800 */
[----:B------:R-:W-:Y:S04]  /*33f0*/  LDS R70, [R103+UR14+0x13400] ;  /* 0x0134000e67467984 */ /* 0x000fe80008000800 */
[----:B------:R-:W-:Y:S04]  /*3400*/  LDS R69, [R101+UR14+0x13000] ;  /* 0x0130000e65457984 */ /* 0x000fe80008000800 */
[----:B------:R-:W-:Y:S04]  /*3410*/  LDS R71, [R101+UR14+0x13400] ;  /* 0x0134000e65477984 */ /* 0x000fe80008000800 */
[----:B------:R-:W2:Y:S04]  /*3420*/  LDSM.16.M88.4 R48, [R97+UR15+0x80] ;  /* 0x0000800f6130783b */ /* 0x000ea80008000200 */
[----:B------:R-:W-:Y:S04]  /*3430*/  LDS R40, [R103+UR14+0x13080] ;  /* 0x0130800e67287984 */ /* 0x000fe80008000800 */
[----:B------:R-:W-:Y:S01]  /*3440*/  LDS R41, [R101+UR14+0x13080] ;  /* 0x0130800e65297984 */ /* 0x000fe20008000800 */
[----:B-1----:R-:W-:Y:S03]  /*3450*/  HMMA.1688.F32.TF32 R52, R44, R38, R52 ;  /* 0x000000262c34723c */ /* 0x002fe60000081034 */
[----:B------:R-:W1:Y:S01]  /*3460*/  LDSM.16.M88.4 R36, [R97+UR15+0x4080] ;  /* 0x0040800f6124783b */ /* 0x000e620008000200 */
[----:B------:R-:W-:-:S04]  /*3470*/  ULEA UR15, UR5, UR8, 0xe ;  /* 0x00000008050f7291 */ /* 0x000fc8000f8e70ff */
[----:B------:R-:W-:Y:S01]  /*3480*/  HMMA.1688.F32.TF32 R64, R44, R42, R64 ;  /* 0x0000002a2c40723c */ /* 0x000fe20000081040 */
[----:B------:R-:W-:Y:S04]  /*3490*/  LDS R42, [R103+UR14+0x13480] ;  /* 0x0134800e672a7984 */ /* 0x000fe80008000800 */
[----:B------:R-:W3:Y:S04]  /*34a0*/  LDS R43, [R101+UR14+0x13480] ;  /* 0x0134800e652b7984 */ /* 0x000ee80008000800 */
[----:B------:R-:W-:Y:S01]  /*34b0*/  LDS R44, [R103+UR14+0x13880] ;  /* 0x0138800e672c7984 */ /* 0x000fe20008000800 */
[C---:B--2---:R-:W-:Y:S03]  /*34c0*/  HMMA.1688.F32.TF32 R60, R68.reuse, R48, R60 ;  /* 0x00000030443c723c */ /* 0x044fe6000008103c */
[----:B------:R-:W-:Y:S04]  /*34d0*/  LDS R46, [R103+UR14+0x13c80] ;  /* 0x013c800e672e7984 */ /* 0x000fe80008000800 */
[----:B------:R-:W-:Y:S04]  /*34e0*/  LDS R45, [R101+UR14+0x13880] ;  /* 0x0138800e652d7984 */ /* 0x000fe80008000800 */
[----:B------:R-:W2:Y:S01]  /*34f0*/  LDS R47, [R101+UR14+0x13c80] ;  /* 0x013c800e652f7984 */ /* 0x000ea20008000800 */
[----:B-1----:R-:W-:Y:S03]  /*3500*/  HMMA.1688.F32.TF32 R68, R68, R36, R56 ;  /* 0x000000244444723c */ /* 0x002fe60000081038 */
[----:B------:R-:W-:Y:S04]  /*3510*/  LDS R56, [R103+UR14+0x13800] ;  /* 0x0138000e67387984 */ /* 0x000fe80008000800 */
[----:B------:R-:W-:Y:S04]  /*3520*/  LDS R58, [R103+UR14+0x13c00] ;  /* 0x013c000e673a7984 */ /* 0x000fe80008000800 */
[----:B------:R-:W-:Y:S01]  /*3530*/  LDS R57, [R101+UR14+0x13800] ;  /* 0x0138000e65397984 */ /* 0x000fe20008000800 */
[----:B---3--:R-:W-:Y:S03]  /*3540*/  HMMA.1688.F32.TF32 R52, R40, R48, R52 ;  /* 0x000000302834723c */ /* 0x008fe60000081034 */
[----:B------:R-:W1:Y:S01]  /*3550*/  LDS R59, [R101+UR14+0x13c00] ;  /* 0x013c000e653b7984 */ /* 0x000e620008000800 */
[----:B------:R-:W-:-:S04]  /*3560*/  ULEA UR14, UR5, UR8, 0xf ;  /* 0x00000008050e7291 */ /* 0x000fc8000f8e78ff */
[----:B------:R-:W-:Y:S01]  /*3570*/  HMMA.1688.F32.TF32 R40, R40, R36, R64 ;  /* 0x000000242828723c */ /* 0x000fe20000081040 */
[----:B------:R-:W-:Y:S01]  /*3580*/  SEL R37, RZ, 0x4, P0 ;  /* 0x00000004ff257807 */ /* 0x000fe20000000000 */
[----:B------:R-:W-:Y:S01]  /*3590*/  VIADD R65, R105, UR15 ;  /* 0x0000000f69417c36 */ /* 0x000fe20008000000 */
[----:B------:R-:W-:Y:S01]  /*35a0*/  BAR.SYNC.DEFER_BLOCKING 0x0 ;  /* 0x0000000000007b1d */ /* 0x000fe20000010000 */
[----:B------:R-:W-:Y:S02]  /*35b0*/  IADD3 R36, P0, PT, R122, R93, RZ ;  /* 0x0000005d7a247210 */ /* 0x000fe40007f1e0ff */
[----:B------:R-:W-:-:S04]  /*35c0*/  SEL R37, R37, RZ, P1 ;  /* 0x000000ff25257207 */ /* 0x000fc80000800000 */
[----:B------:R-:W-:Y:S01]  /*35d0*/  ISETP.NE.U32.AND P1, PT, R37, RZ, PT ;  /* 0x000000ff2500720c */ /* 0x000fe20003f25070 */
[----:B------:R-:W-:Y:S01]  /*35e0*/  IMAD.X R37, R102, 0x1, R21, P0 ;  /* 0x0000000166257824 */ /* 0x000fe200000e0615 */
[----:B------:R-:W-:-:S04]  /*35f0*/  ISETP.GE.AND P0, PT, R119, UR10, PT ;  /* 0x0000000a77007c0c */ /* 0x000fc8000bf06270 */
[----:B------:R-:W-:Y:S02]  /*3600*/  SEL R48, RZ, 0x4, P0 ;  /* 0x00000004ff307807 */ /* 0x000fe40000000000 */
[----:B------:R-:W-:Y:S02]  /*3610*/  ISETP.GE.AND P0, PT, R117, UR10, PT ;  /* 0x0000000a75007c0c */ /* 0x000fe4000bf06270 */
[----:B--2---:R-:W-:Y:S02]  /*3620*/  HMMA.1688.F32.TF32 R40, R44, R38, R40 ;  /* 0x000000262c28723c */ /* 0x004fe40000081028 */
[----:B------:R-:W-:Y:S01]  /*3630*/  SEL R49, RZ, 0x4, P0 ;  /* 0x00000004ff317807 */ /* 0x000fe20000000000 */
[----:B------:R-:W-:Y:S01]  /*3640*/  @!PT LDS RZ, [RZ] ;  /* 0x00000000fffff984 */ /* 0x000fe20000000800 */
[----:B------:R-:W-:Y:S01]  /*3650*/  @!PT LDS RZ, [RZ] ;  /* 0x00000000fffff984 */ /* 0x000fe20000000800 */
[----:B------:R-:W-:Y:S01]  /*3660*/  @!PT LDS RZ, [RZ] ;  /* 0x00000000fffff984 */ /* 0x000fe20000000800 */
[----:B------:R2:W-:Y:S01]  /*3670*/  LDGSTS.E [R65+0x10000], desc[UR16][R36.64], P1 ;  /* 0x1000000024417fae */ /* 0x0005e200089a1010 */
[----:B------:R-:W-:-:S04]  /*3680*/  PLOP3.LUT P1, PT, PT, PT, UP1, 0x40, 0x4 ;  /* 0x000000000004781c */ /* 0x000fc80003f2e818 */
[----:B------:R-:W-:Y:S01]  /*3690*/  SEL R48, R48, RZ, P1 ;  /* 0x000000ff30307207 */ /* 0x000fe20000800000 */
[C---:B-1----:R-:W-:Y:S01]  /*36a0*/  HMMA.1688.F32.TF32 R60, R56.reuse, R50, R60 ;  /* 0x00000032383c723c */ /* 0x042fe2000008103c */
[----:B------:R-:W-:Y:S02]  /*36b0*/  PLOP3.LUT P1, PT, PT, PT, UP1, 0x40, 0x4 ;  /* 0x000000000004781c */ /* 0x000fe40003f2e818 */
[----:B------:R-:W-:Y:S02]  /*36c0*/  ISETP.NE.U32.AND P0, PT, R48, RZ, PT ;  /* 0x000000ff3000720c */ /* 0x000fe40003f05070 */
[----:B------:R-:W-:Y:S02]  /*36d0*/  SEL R49, R49, RZ, P1 ;  /* 0x000000ff31317207 */ /* 0x000fe40000800000 */
[----:B------:R-:W-:Y:S01]  /*36e0*/  IADD3 R48, P2, PT, R120, R93, RZ ;  /* 0x0000005d78307210 */ /* 0x000fe20007f5e0ff */
[----:B------:R-:W-:Y:S01]  /*36f0*/  HMMA.1688.F32.TF32 R56, R56, R38, R68 ;  /* 0x000000263838723c */ /* 0x000fe20000081044 */
[----:B------:R-:W-:-:S02]  /*3700*/  ISETP.NE.U32.AND P1, PT, R49, RZ, PT ;  /* 0x000000ff3100720c */ /* 0x000fc40003f25070 */
[----:B------:R-:W-:Y:S01]  /*3710*/  IADD3 R38, P5, PT, R106, R91, RZ ;  /* 0x0000005b6a267210 */ /* 0x000fe20007fbe0ff */
[----:B------:R-:W-:Y:S01]  /*3720*/  IMAD.X R49, R102, 0x1, R19, P2 ;  /* 0x0000000166317824 */ /* 0x000fe200010e0613 */
[----:B--2---:R-:W-:-:S03]  /*3730*/  IADD3 R36, P2, PT, R118, R93, RZ ;  /* 0x0000005d76247210 */ /* 0x004fc60007f5e0ff */
[----:B------:R-:W-:Y:S01]  /*3740*/  IMAD.X R39, R100, 0x1, R7, P5 ;  /* 0x0000000164277824 */ /* 0x000fe200028e0607 */
[----:B------:R1:W-:Y:S01]  /*3750*/  LDGSTS.E [R65+0x10800], desc[UR16][R48.64], P0 ;  /* 0x1080000030417fae */ /* 0x0003e200081a1010 */
[----:B------:R-:W-:Y:S01]  /*3760*/  IMAD.X R37, R102, 0x1, R17, P2 ;  /* 0x0000000166257824 */ /* 0x000fe200010e0611 */
[----:B------:R-:W-:-:S04]  /*3770*/  ISETP.GE.AND P0, PT, R115, UR10, PT ;  /* 0x0000000a73007c0c */ /* 0x000fc8000bf06270 */
[----:B------:R2:W-:Y:S01]  /*3780*/  LDGSTS.E [R65+0x11000], desc[UR16][R36.64], P1 ;  /* 0x1100000024417fae */ /* 0x0005e200089a1010 */
[----:B------:R-:W-:Y:S02]  /*3790*/  PLOP3.LUT P1, PT, PT, PT, UP1, 0x40, 0x4 ;  /* 0x000000000004781c */ /* 0x000fe40003f2e818 */
[----:B------:R-:W-:Y:S02]  /*37a0*/  SEL R64, RZ, 0x4, P0 ;  /* 0x00000004ff407807 */ /* 0x000fe40000000000 */
[----:B------:R-:W-:Y:S02]  /*37b0*/  ISETP.GE.AND P0, PT, R113, UR10, PT ;  /* 0x0000000a71007c0c */ /* 0x000fe4000bf06270 */
[----:B------:R-:W-:Y:S02]  /*37c0*/  SEL R64, R64, RZ, P1 ;  /* 0x000000ff40407207 */ /* 0x000fe40000800000 */
[----:B------:R-:W-:Y:S02]  /*37d0*/  PLOP3.LUT P1, PT, PT, PT, UP1, 0x40, 0x4 ;  /* 0x000000000004781c */ /* 0x000fe40003f2e818 */
[----:B------:R-:W-:-:S02]  /*37e0*/  SEL R66, RZ, 0x4, P0 ;  /* 0x00000004ff427807 */ /* 0x000fc40000000000 */
[----:B------:R-:W-:Y:S02]  /*37f0*/  ISETP.NE.U32.AND P0, PT, R64, RZ, PT ;  /* 0x000000ff4000720c */ /* 0x000fe40003f05070 */
[----:B------:R-:W-:Y:S02]  /*3800*/  SEL R66, R66, RZ, P1 ;  /* 0x000000ff42427207 */ /* 0x000fe40000800000 */
[----:B-1----:R-:W-:Y:S02]  /*3810*/  IADD3 R48, P2, PT, R116, R93, RZ ;  /* 0x0000005d74307210 */ /* 0x002fe40007f5e0ff */
[----:B------:R-:W-:-:S03]  /*3820*/  ISETP.NE.U32.AND P1, PT, R66, RZ, PT ;  /* 0x000000ff4200720c */ /* 0x000fc60003f25070 */
[----:B------:R-:W-:Y:S01]  /*3830*/  IMAD.X R49, R102, 0x1, R15, P2 ;  /* 0x0000000166317824 */ /* 0x000fe200010e060f */
[----:B--2---:R-:W-:-:S04]  /*3840*/  IADD3 R36, P2, PT, R114, R93, RZ ;  /* 0x0000005d72247210 */ /* 0x004fc80007f5e0ff */
[----:B------:R1:W-:Y:S01]  /*3850*/  LDGSTS.E [R65+0x11800], desc[UR16][R48.64], P0 ;  /* 0x1180000030417fae */ /* 0x0003e200081a1010 */
[----:B------:R-:W-:Y:S01]  /*3860*/  IMAD.X R37, R102, 0x1, R13, P2 ;  /* 0x0000000166257824 */ /* 0x000fe200010e060d */
[----:B------:R-:W-:Y:S02]  /*3870*/  ISETP.GE.AND P0, PT, R111, UR10, PT ;  /* 0x0000000a6f007c0c */ /* 0x000fe4000bf06270 */
[----:B------:R-:W-:Y:S02]  /*3880*/  PLOP3.LUT P2, PT, PT, PT, UP1, 0x40, 0x4 ;  /* 0x000000000004781c */ /* 0x000fe40003f4e818 */
[----:B------:R2:W-:Y:S01]  /*3890*/  LDGSTS.E [R65+0x12000], desc[UR16][R36.64], P1 ;  /* 0x1200000024417fae */ /* 0x0005e200089a1010 */
[----:B------:R-:W-:Y:S02]  /*38a0*/  PLOP3.LUT P1, PT, PT, PT, UP1, 0x40, 0x4 ;  /* 0x000000000004781c */ /* 0x000fe40003f2e818 */
[----:B------:R-:W-:Y:S02]  /*38b0*/  SEL R64, RZ, 0x4, P0 ;  /* 0x00000004ff407807 */ /* 0x000fe40000000000 */
[----:B------:R-:W-:-:S02]  /*38c0*/  ISETP.GE.AND P0, PT, R109, UR10, PT ;  /* 0x0000000a6d007c0c */ /* 0x000fc4000bf06270 */
[----:B------:R-:W-:Y:S02]  /*38d0*/  SEL R64, R64, RZ, P1 ;  /* 0x000000ff40407207 */ /* 0x000fe40000800000 */
[----:B------:R-:W-:Y:S02]  /*38e0*/  SEL R66, RZ, 0x4, P0 ;  /* 0x00000004ff427807 */ /* 0x000fe40000000000 */
[----:B------:R-:W-:Y:S02]  /*38f0*/  ISETP.NE.U32.AND P0, PT, R64, RZ, PT ;  /* 0x000000ff4000720c */ /* 0x000fe40003f05070 */
[----:B------:R-:W-:Y:S02]  /*3900*/  ISETP.GE.AND P1, PT, R107, UR10, PT ;  /* 0x0000000a6b007c0c */ /* 0x000fe4000bf26270 */
[----:B-1----:R-:W-:Y:S02]  /*3910*/  SEL R48, R66, RZ, P2 ;  /* 0x000000ff42307207 */ /* 0x002fe40001000000 */
[----:B------:R-:W-:-:S02]  /*3920*/  IADD3 R66, P2, PT, R112, R93, RZ ;  /* 0x0000005d70427210 */ /* 0x000fc40007f5e0ff */
[----:B--2---:R-:W-:Y:S02]  /*3930*/  SEL R36, RZ, 0x4, P1 ;  /* 0x00000004ff247807 */ /* 0x004fe40000800000 */
[----:B------:R-:W-:Y:S01]  /*3940*/  ISETP.NE.U32.AND P1, PT, R48, RZ, PT ;  /* 0x000000ff3000720c */ /* 0x000fe20003f25070 */
[----:B------:R-:W-:Y:S01]  /*3950*/  IMAD.X R67, R102, 0x1, R11, P2 ;  /* 0x0000000166437824 */ /* 0x000fe200010e060b */
[----:B------:R-:W-:Y:S01]  /*3960*/  SEL R36, R36, RZ, P3 ;  /* 0x000000ff24247207 */ /* 0x000fe20001800000 */
[----:B------:R-:W-:Y:S01]  /*3970*/  HMMA.1688.F32.TF32 R48, R44, R50, R52 ;  /* 0x000000322c30723c */ /* 0x000fe20000081034 */
[----:B------:R-:W-:Y:S01]  /*3980*/  ISETP.GE.AND P3, PT, R123, UR10, PT ;  /* 0x0000000a7b007c0c */ /* 0x000fe2000bf66270 */
[----:B------:R-:W-:Y:S01]  /*3990*/  IMAD.U32 R54, RZ, RZ, UR6 ;  /* 0x00000006ff367e24 */ /* 0x000fe2000f8e00ff */
[----:B------:R-:W-:Y:S01]  /*39a0*/  ISETP.NE.U32.AND P2, PT, R36, RZ, PT ;  /* 0x000000ff2400720c */ /* 0x000fe20003f45070 */
[----:B------:R1:W-:Y:S01]  /*39b0*/  LDGSTS.E [R65+0x12800], desc[UR16][R66.64], P0 ;  /* 0x1280000042417fae */ /* 0x0003e200081a1010 */
[----:B------:R-:W-:Y:S01]  /*39c0*/  PLOP3.LUT P0, PT, PT, PT, UP1, 0x40, 0x4 ;  /* 0x000000000004781c */ /* 0x000fe20003f0e818 */
[----:B------:R-:W-:Y:S01]  /*39d0*/  UIADD3 UR10, UPT, UPT, UR10, -0x40, URZ ;  /* 0xffffffc00a0a7890 */ /* 0x000fe2000fffe0ff */
[----:B------:R-:W-:-:S02]  /*39e0*/  SEL R36, RZ, 0x4, P3 ;  /* 0x00000004ff247807 */ /* 0x000fc40001800000 */
[-C--:B------:R-:W-:Y:S02]  /*39f0*/  IADD3 R52, P3, PT, R110, R93.reuse, RZ ;  /* 0x0000005d6e347210 */ /* 0x080fe40007f7e0ff */
[----:B------:R-:W-:Y:S02]  /*3a00*/  SEL R37, R36, RZ, P0 ;  /* 0x000000ff24257207 */ /* 0x000fe40000000000 */
[-C--:B------:R-:W-:Y:S01]  /*3a10*/  IADD3 R36, P4, PT, R108, R93.reuse, RZ ;  /* 0x0000005d6c247210 */ /* 0x080fe20007f9e0ff */
[----:B------:R-:W-:Y:S01]  /*3a20*/  IMAD.X R53, R102, 0x1, R9, P3 ;  /* 0x0000000166357824 */ /* 0x000fe200018e0609 */
[----:B------:R-:W-:Y:S01]  /*3a30*/  ISETP.NE.U32.AND P3, PT, R37, RZ, PT ;  /* 0x000000ff2500720c */ /* 0x000fe20003f65070 */
[----:B-1----:R-:W-:Y:S01]  /*3a40*/  VIADD R67, R104, UR14 ;  /* 0x0000000e68437c36 */ /* 0x002fe20008000000 */
[----:B------:R-:W-:Y:S01]  /*3a50*/  LEA R93, P0, R54, R93, 0x2 ;  /* 0x0000005d365d7211 */ /* 0x000fe200078010ff */
[----:B------:R-:W-:Y:S01]  /*3a60*/  IMAD.X R37, R102, 0x1, R5, P4 ;  /* 0x0000000166257824 */ /* 0x000fe200020e0605 */
[----:B------:R1:W-:Y:S01]  /*3a70*/  LDGSTS.E [R65+0x13000], desc[UR16][R52.64], P1 ;  /* 0x1300000034417fae */ /* 0x0003e200089a1010 */
[----:B------:R-:W-:-:S02]  /*3a80*/  IADD3 R44, P1, PT, R106, R89, RZ ;  /* 0x000000596a2c7210 */ /* 0x000fc40007f3e0ff */
[----:B------:R-:W-:Y:S01]  /*3a90*/  IADD3.X R102, PT, PT, R102, UR11, RZ, P0, !PT ;  /* 0x0000000b66667c10 */ /* 0x000fe200087fe4ff */
[----:B------:R2:W-:Y:S01]  /*3aa0*/  LDGSTS.E [R65+0x13800], desc[UR16][R36.64], P2 ;  /* 0x1380000024417fae */ /* 0x0005e200091a1010 */
[----:B------:R-:W-:Y:S01]  /*3ab0*/  IADD3 R46, P2, PT, R106, R87, RZ ;  /* 0x000000576a2e7210 */ /* 0x000fe20007f5e0ff */
[--C-:B------:R-:W-:Y:S01]  /*3ac0*/  IMAD.X R45, R98, 0x1, R7.reuse, P1 ;  /* 0x00000001622d7824 */ /* 0x100fe200008e0607 */
[----:B------:R-:W-:Y:S01]  /*3ad0*/  IADD3 R54, P1, PT, R106, R85, RZ ;  /* 0x000000556a367210 */ /* 0x000fe20007f3e0ff */
[----:B------:R-:W0:Y:S02]  /*3ae0*/  LDGDEPBAR ;  /* 0x00000000000079af */ /* 0x000e240000000000 */
[--C-:B------:R-:W-:Y:S01]  /*3af0*/  IMAD.X R47, R96, 0x1, R7.reuse, P2 ;  /* 0x00000001602f7824 */ /* 0x100fe200010e0607 */
[----:B-1----:R-:W-:Y:S01]  /*3b00*/  IADD3 R52, P2, PT, R106, R83, RZ ;  /* 0x000000536a347210 */ /* 0x002fe20007f5e0ff */
[----:B------:R-:W-:Y:S01]  /*3b10*/  IMAD.X R55, R94, 0x1, R7, P1 ;  /* 0x000000015e377824 */ /* 0x000fe200008e0607 */
[----:B------:R1:W-:Y:S01]  /*3b20*/  LDGSTS.E [R67], desc[UR16][R38.64], P3 ;  /* 0x0000000026437fae */ /* 0x0003e200099a1010 */
[----:B--2---:R-:W-:-:S02]  /*3b30*/  IADD3 R36, P1, PT, R106, R81, RZ ;  /* 0x000000516a247210 */ /* 0x004fc40007f3e0ff */
[--C-:B------:R-:W-:Y:S01]  /*3b40*/  IMAD.X R53, R92, 0x1, R7.reuse, P2 ;  /* 0x000000015c357824 */ /* 0x100fe200010e0607 */
[----:B------:R-:W-:Y:S01]  /*3b50*/  IADD3 R64, P2, PT, R106, R79, RZ ;  /* 0x0000004f6a407210 */ /* 0x000fe20007f5e0ff */
[----:B------:R2:W-:Y:S01]  /*3b60*/  LDGSTS.E [R67+0x800], desc[UR16][R44.64], P3 ;  /* 0x008000002c437fae */ /* 0x0005e200099a1010 */
[----:B------:R-:W-:-:S03]  /*3b70*/  IMAD.X R37, R90, 0x1, R7, P1 ;  /* 0x000000015a257824 */ /* 0x000fc600008e0607 */
[----:B------:R-:W-:Y:S01]  /*3b80*/  IMAD.X R65, R88, 0x1, R7, P2 ;  /* 0x0000000158417824 */ /* 0x000fe200010e0607 */
[----:B------:R3:W-:Y:S01]  /*3b90*/  LDGSTS.E [R67+0x1000], desc[UR16][R46.64], P3 ;  /* 0x010000002e437fae */ /* 0x0007e200099a1010 */
[----:B-1----:R-:W-:-:S03]  /*3ba0*/  IADD3 R38, P1, PT, R106, R77, RZ ;  /* 0x0000004d6a267210 */ /* 0x002fc60007f3e0ff */
[----:B------:R1:W-:Y:S01]  /*3bb0*/  LDGSTS.E [R67+0x1800], desc[UR16][R54.64], P3 ;  /* 0x0180000036437fae */ /* 0x0003e200099a1010 */
[----:B--2---:R-:W-:Y:S01]  /*3bc0*/  IADD3 R44, P2, PT, R106, R75, RZ ;  /* 0x0000004b6a2c7210 */ /* 0x004fe20007f5e0ff */
[--C-:B------:R-:W-:Y:S02]  /*3bd0*/  IMAD.X R39, R86, 0x1, R7.reuse, P1 ;  /* 0x0000000156277824 */ /* 0x100fe400008e0607 */
[----:B------:R2:W-:Y:S01]  /*3be0*/  LDGSTS.E [R67+0x2000], desc[UR16][R52.64], P3 ;  /* 0x0200000034437fae */ /* 0x0005e200099a1010 */
[----:B---3--:R-:W-:Y:S01]  /*3bf0*/  IADD3 R46, P1, PT, R106, R73, RZ ;  /* 0x000000496a2e7210 */ /* 0x008fe20007f3e0ff */
[--C-:B------:R-:W-:Y:S02]  /*3c00*/  IMAD.X R45, R84, 0x1, R7.reuse, P2 ;  /* 0x00000001542d7824 */ /* 0x100fe400010e0607 */
[----:B------:R3:W-:Y:S01]  /*3c10*/  LDGSTS.E [R67+0x2800], desc[UR16][R36.64], P3 ;  /* 0x0280000024437fae */ /* 0x0007e200099a1010 */
[----:B-1----:R-:W-:Y:S01]  /*3c20*/  IADD3 R54, P2, PT, R106, R35, RZ ;  /* 0x000000236a367210 */ /* 0x002fe20007f5e0ff */
[----:B------:R-:W-:-:S02]  /*3c30*/  IMAD.X R47, R82, 0x1, R7, P1 ;  /* 0x00000001522f7824 */ /* 0x000fc400008e0607 */
[----:B------:R1:W-:Y:S01]  /*3c40*/  LDGSTS.E [R67+0x3000], desc[UR16][R64.64], P3 ;  /* 0x0300000040437fae */ /* 0x0003e200099a1010 */
[----:B--2---:R-:W-:Y:S01]  /*3c50*/  IADD3 R52, P1, PT, R106, R31, RZ ;  /* 0x0000001f6a347210 */ /* 0x004fe20007f3e0ff */
[--C-:B------:R-:W-:Y:S02]  /*3c60*/  IMAD.X R55, R80, 0x1, R7.reuse, P2 ;  /* 0x0000000150377824 */ /* 0x100fe400010e0607 */
[----:B------:R2:W-:Y:S01]  /*3c70*/  LDGSTS.E [R67+0x3800], desc[UR16][R38.64], P3 ;  /* 0x0380000026437fae */ /* 0x0005e200099a1010 */
[----:B------:R-:W-:Y:S02]  /*3c80*/  IADD3 R31, P6, PT, R31, UR18, RZ ;  /* 0x000000121f1f7c10 */ /* 0x000fe4000ffde0ff */
[----:B---3--:R-:W-:Y:S01]  /*3c90*/  IADD3 R36, P2, PT, R106, R29, RZ ;  /* 0x0000001d6a247210 */ /* 0x008fe20007f5e0ff */
[----:B------:R-:W-:Y:S01]  /*3ca0*/  IMAD.X R53, R78, 0x1, R7, P1 ;  /* 0x000000014e357824 */ /* 0x000fe200008e0607 */
[----:B------:R3:W-:Y:S01]  /*3cb0*/  LDGSTS.E [R67+0x4000], desc[UR16][R44.64], P3 ;  /* 0x040000002c437fae */ /* 0x0007e200099a1010 */
[----:B------:R-:W-:-:S02]  /*3cc0*/  IADD3 R29, P5, PT, R29, UR18, RZ ;  /* 0x000000121d1d7c10 */ /* 0x000fc4000ffbe0ff */
[----:B-1----:R-:W-:Y:S01]  /*3cd0*/  IADD3 R64, P1, PT, R106, R27, RZ ;  /* 0x0000001b6a407210 */ /* 0x002fe20007f3e0ff */
[C-C-:B------:R-:W-:Y:S01]  /*3ce0*/  IMAD.X R37, R76.reuse, 0x1, R7.reuse, P2 ;  /* 0x000000014c257824 */ /* 0x140fe200010e0607 */
[----:B------:R1:W-:Y:S01]  /*3cf0*/  LDGSTS.E [R67+0x4800], desc[UR16][R46.64], P3 ;  /* 0x048000002e437fae */ /* 0x0003e200099a1010 */
[----:B------:R-:W-:Y:S02]  /*3d00*/  IADD3.X R76, PT, PT, R76, UR12, RZ, P5, !PT ;  /* 0x0000000c4c4c7c10 */ /* 0x000fe4000affe4ff */
[----:B--2---:R-:W-:Y:S01]  /*3d10*/  IADD3 R38, P4, PT, R106, R25, RZ ;  /* 0x000000196a267210 */ /* 0x004fe20007f9e0ff */
[--C-:B------:R-:W-:Y:S01]  /*3d20*/  IMAD.X R65, R74, 0x1, R7.reuse, P1 ;  /* 0x000000014a417824 */ /* 0x100fe200008e0607 */
[----:B------:R1:W-:Y:S01]  /*3d30*/  LDGSTS.E [R67+0x5000], desc[UR16][R54.64], P3 ;  /* 0x0500000036437fae */ /* 0x0003e200099a1010 */
[----:B------:R-:W-:Y:S02]  /*3d40*/  IADD3 R35, P1, PT, R35, UR18, RZ ;  /* 0x0000001223237c10 */ /* 0x000fe4000ff3e0ff */
[----:B---3--:R-:W-:Y:S01]  /*3d50*/  IADD3 R44, P2, PT, R106, R23, RZ ;  /* 0x000000176a2c7210 */ /* 0x008fe20007f5e0ff */
[----:B------:R-:W-:Y:S01]  /*3d60*/  IMAD.X R39, R72, 0x1, R7, P4 ;  /* 0x0000000148277824 */ /* 0x000fe200020e0607 */
[----:B------:R1:W-:Y:S01]  /*3d70*/  LDGSTS.E [R67+0x5800], desc[UR16][R52.64], P3 ;  /* 0x0580000034437fae */ /* 0x0003e200099a1010 */
[----:B------:R-:W-:-:S02]  /*3d80*/  IADD3 R27, P4, PT, R27, UR18, RZ ;  /* 0x000000121b1b7c10 */ /* 0x000fc4000ff9e0ff */
[----:B------:R-:W-:Y:S01]  /*3d90*/  IMAD.X R45, R34, 0x1, R7, P2 ;  /* 0x00000001222d7824 */ /* 0x000fe200010e0607 */
[----:B------:R1:W-:Y:S01]  /*3da0*/  LDGSTS.E [R67+0x6000], desc[UR16][R36.64], P3 ;  /* 0x0600000024437fae */ /* 0x0003e200099a1010 */
[----:B------:R-:W-:Y:S02]  /*3db0*/  IADD3 R23, P2, PT, R23, UR18, RZ ;  /* 0x0000001217177c10 */ /* 0x000fe4000ff5e0ff */
[----:B------:R-:W-:Y:S01]  /*3dc0*/  IADD3.X R74, PT, PT, R74, UR12, RZ, P4, !PT ;  /* 0x0000000c4a4a7c10 */ /* 0x000fe2000a7fe4ff */
[----:B------:R1:W-:Y:S01]  /*3dd0*/  LDGSTS.E [R67+0x6800], desc[UR16][R64.64], P3 ;  /* 0x0680000040437fae */ /* 0x0003e200099a1010 */
[----:B------:R-:W-:Y:S02]  /*3de0*/  IADD3.X R34, PT, PT, R34, UR12, RZ, P2, !PT ;  /* 0x0000000c22227c10 */ /* 0x000fe400097fe4ff */
[----:B------:R-:W-:Y:S01]  /*3df0*/  IADD3 R73, P2, PT, R73, UR18, RZ ;  /* 0x0000001249497c10 */ /* 0x000fe2000ff5e0ff */
[----:B------:R1:W-:Y:S01]  /*3e00*/  LDGSTS.E [R67+0x7000], desc[UR16][R38.64], P3 ;  /* 0x0700000026437fae */ /* 0x0003e200099a1010 */
[----:B------:R-:W-:-:S02]  /*3e10*/  IADD3 R77, P4, PT, R77, UR18, RZ ;  /* 0x000000124d4d7c10 */ /* 0x000fc4000ff9e0ff */
[----:B------:R-:W-:Y:S01]  /*3e20*/  IADD3 R79, P5, PT, R79, UR18, RZ ;  /* 0x000000124f4f7c10 */ /* 0x000fe2000ffbe0ff */
[----:B------:R1:W-:Y:S01]  /*3e30*/  LDGSTS.E [R67+0x7800], desc[UR16][R44.64], P3 ;  /* 0x078000002c437fae */ /* 0x0003e200099a1010 */
[----:B------:R-:W-:Y:S02]  /*3e40*/  IADD3 R25, P3, PT, R25, UR18, RZ ;  /* 0x0000001219197c10 */ /* 0x000fe4000ff7e0ff */
[----:B------:R-:W-:Y:S01]  /*3e50*/  IADD3.X R78, PT, PT, R78, UR12, RZ, P6, !PT ;  /* 0x0000000c4e4e7c10 */ /* 0x000fe2000b7fe4ff */
[----:B------:R-:W0:Y:S01]  /*3e60*/  LDGDEPBAR ;  /* 0x00000000000079af */ /* 0x000e220000000000 */
[----:B------:R-:W-:Y:S02]  /*3e70*/  IADD3.X R72, PT, PT, R72, UR12, RZ, P3, !PT ;  /* 0x0000000c48487c10 */ /* 0x000fe40009ffe4ff */
[----:B------:R-:W-:Y:S02]  /*3e80*/  IADD3 R75, P3, PT, R75, UR18, RZ ;  /* 0x000000124b4b7c10 */ /* 0x000fe4000ff7e0ff */
[----:B------:R-:W-:-:S02]  /*3e90*/  IADD3.X R80, PT, PT, R80, UR12, RZ, P1, !PT ;  /* 0x0000000c50507c10 */ /* 0x000fc40008ffe4ff */
[----:B------:R-:W-:Y:S02]  /*3ea0*/  IADD3.X R82, PT, PT, R82, UR12, RZ, P2, !PT ;  /* 0x0000000c52527c10 */ /* 0x000fe400097fe4ff */
[----:B------:R-:W-:Y:S02]  /*3eb0*/  IADD3.X R84, PT, PT, R84, UR12, RZ, P3, !PT ;  /* 0x0000000c54547c10 */ /* 0x000fe40009ffe4ff */
[----:B------:R-:W-:Y:S02]  /*3ec0*/  IADD3.X R86, PT, PT, R86, UR12, RZ, P4, !PT ;  /* 0x0000000c56567c10 */ /* 0x000fe4000a7fe4ff */
[----:B------:R-:W-:Y:S02]  /*3ed0*/  IADD3.X R88, PT, PT, R88, UR12, RZ, P5, !PT ;  /* 0x0000000c58587c10 */ /* 0x000fe4000affe4ff */
[----:B------:R-:W-:Y:S02]  /*3ee0*/  IADD3 R81, P6, PT, R81, UR18, RZ ;  /* 0x0000001251517c10 */ /* 0x000fe4000ffde0ff */
[----:B------:R-:W-:-:S02]  /*3ef0*/  IADD3 R83, P1, PT, R83, UR18, RZ ;  /* 0x0000001253537c10 */ /* 0x000fc4000ff3e0ff */
[----:B------:R-:W-:Y:S02]  /*3f00*/  IADD3 R85, P2, PT, R85, UR18, RZ ;  /* 0x0000001255557c10 */ /* 0x000fe4000ff5e0ff */
[----:B------:R-:W-:Y:S02]  /*3f10*/  IADD3 R87, P3, PT, R87, UR18, RZ ;  /* 0x0000001257577c10 */ /* 0x000fe4000ff7e0ff */
[----:B------:R-:W-:Y:S02]  /*3f20*/  IADD3 R89, P4, PT, R89, UR18, RZ ;  /* 0x0000001259597c10 */ /* 0x000fe4000ff9e0ff */
[----:B------:R-:W-:Y:S02]  /*3f30*/  IADD3 R91, P5, PT, R91, UR18, RZ ;  /* 0x000000125b5b7c10 */ /* 0x000fe4000ffbe0ff */
[----:B------:R-:W-:Y:S02]  /*3f40*/  IADD3.X R90, PT, PT, R90, UR12, RZ, P6, !PT ;  /* 0x0000000c5a5a7c10 */ /* 0x000fe4000b7fe4ff */
[----:B------:R-:W-:-:S02]  /*3f50*/  IADD3.X R92, PT, PT, R92, UR12, RZ, P1, !PT ;  /* 0x0000000c5c5c7c10 */ /* 0x000fc40008ffe4ff */
[----:B------:R-:W-:Y:S02]  /*3f60*/  IADD3.X R94, PT, PT, R94, UR12, RZ, P2, !PT ;  /* 0x0000000c5e5e7c10 */ /* 0x000fe400097fe4ff */
[----:B------:R-:W-:Y:S02]  /*3f70*/  IADD3.X R96, PT, PT, R96, UR12, RZ, P3, !PT ;  /* 0x0000000c60607c10 */ /* 0x000fe40009ffe4ff */
[----:B------:R-:W-:Y:S02]  /*3f80*/  IADD3.X R98, PT, PT, R98, UR12, RZ, P4, !PT ;  /* 0x0000000c62627c10 */ /* 0x000fe4000a7fe4ff */
[----:B------:R-:W-:Y:S01]  /*3f90*/  IADD3.X R100, PT, PT, R100, UR12, RZ, P5, !PT ;  /* 0x0000000c64647c10 */ /* 0x000fe2000affe4ff */
[----:B-1----:R-:W-:Y:S06]  /*3fa0*/  BRA.U UP0, `(.L_x_2) ;  /* 0xffffffed009c7547 */ /* 0x002fec000b83ffff */
.L_x_1:
[----:B------:R-:W1:Y:S01]  /*3fb0*/  S2R R11, SR_TID.X ;  /* 0x00000000000b7919 */ /* 0x000e620000002100 */
[----:B------:R-:W-:-:S04]  /*3fc0*/  DEPBAR.LE SB0, 0x0 ;  /* 0x000080000000791a */ /* 0x000fc80000000000 */
[----:B------:R-:W-:Y:S01]  /*3fd0*/  IMAD.MOV.U32 R38, RZ, RZ, R61 ;  /* 0x000000ffff267224 */ /* 0x000fe200078e003d */
[----:B------:R-:W2:Y:S01]  /*3fe0*/  LDC R21, c[0x0][0x3b8] ;  /* 0x0000ee00ff157b82 */ /* 0x000ea20000000800 */
[----:B------:R-:W-:Y:S01]  /*3ff0*/  IMAD.MOV.U32 R44, RZ, RZ, R49 ;  /* 0x000000ffff2c7224 */ /* 0x000fe200078e0031 */
[----:B------:R-:W3:Y:S01]  /*4000*/  LDCU UR4, c[0x0][0x3b4] ;  /* 0x00007680ff0477ac */ /* 0x000ee20008000800 */
[----:B------:R-:W-:Y:S01]  /*4010*/  IMAD.MOV.U32 R46, RZ, RZ, R63 ;  /* 0x000000ffff2e7224 */ /* 0x000fe200078e003f */
[----:B------:R-:W-:Y:S01]  /*4020*/  ISETP.GE.AND P0, PT, R3, R32, PT ;  /* 0x000000200300720c */ /* 0x000fe20003f06270 */
[----:B------:R-:W-:Y:S01]  /*4030*/  IMAD.MOV.U32 R61, RZ, RZ, R56 ;  /* 0x000000ffff3d7224 */ /* 0x000fe200078e0038 */
[----:B------:R-:W4:Y:S01]  /*4040*/  LDCU.64 UR6, c[0x0][0x390] ;  /* 0x00007200ff0677ac */ /* 0x000f220008000a00 */
[----:B------:R-:W-:Y:S01]  /*4050*/  IMAD.MOV.U32 R39, RZ, RZ, R57 ;  /* 0x000000ffff277224 */ /* 0x000fe200078e0039 */
[-C--:B------:R-:W-:Y:S01]  /*4060*/  ISETP.LT.AND P1, PT, R0, R33.reuse, !P0 ;  /* 0x000000210000720c */ /* 0x080fe20004721270 */
[----:B------:R-:W-:Y:S01]  /*4070*/  IMAD.MOV.U32 R52, RZ, RZ, R51 ;  /* 0x000000ffff347224 */ /* 0x000fe200078e0033 */
[----:B------:R-:W-:Y:S01]  /*4080*/  ISETP.LT.AND P2, PT, R16, R33, !P0 ;  /* 0x000000211000720c */ /* 0x000fe20004741270 */
[----:B------:R-:W-:-:S02]  /*4090*/  IMAD.MOV.U32 R49, RZ, RZ, R40 ;  /* 0x000000ffff317224 */ /* 0x000fc400078e0028 */
[----:B------:R-:W-:Y:S02]  /*40a0*/  IMAD.MOV.U32 R45, RZ, RZ, R41 ;  /* 0x000000ffff2d7224 */ /* 0x000fe400078e0029 */
[----:B------:R-:W-:Y:S02]  /*40b0*/  IMAD.MOV.U32 R63, RZ, RZ, R58 ;  /* 0x000000ffff3f7224 */ /* 0x000fe400078e003a */
[----:B------:R-:W-:Y:S02]  /*40c0*/  IMAD.MOV.U32 R47, RZ, RZ, R59 ;  /* 0x000000ffff2f7224 */ /* 0x000fe400078e003b */
[----:B------:R-:W-:Y:S02]  /*40d0*/  IMAD.MOV.U32 R51, RZ, RZ, R42 ;  /* 0x000000ffff337224 */ /* 0x000fe400078e002a */
[----:B------:R-:W-:Y:S02]  /*40e0*/  IMAD.MOV.U32 R53, RZ, RZ, R43 ;  /* 0x000000ffff357224 */ /* 0x000fe400078e002b */
[C---:B-1----:R-:W-:Y:S01]  /*40f0*/  IMAD.SHL.U32 R5, R11.reuse, 0x20, RZ ;  /* 0x000000200b057824 */ /* 0x042fe200078e00ff */
[C---:B------:R-:W-:Y:S01]  /*4100*/  LOP3.LUT R34, R11.reuse, 0xc, RZ, 0xc0, !PT ;  /* 0x0000000c0b227812 */ /* 0x040fe200078ec0ff */
[----:B------:R-:W-:Y:S01]  /*4110*/  IMAD.SHL.U32 R9, R11, 0x8, RZ ;  /* 0x000000080b097824 */ /* 0x000fe200078e00ff */
[----:B------:R-:W-:-:S02]  /*4120*/  SHF.R.S32.HI R7, RZ, 0x4, R11 ;  /* 0x00000004ff077819 */ /* 0x000fc4000001140b */
[----:B------:R-:W-:Y:S02]  /*4130*/  LOP3.LUT R5, R5, 0x1c60, RZ, 0xc0, !PT ;  /* 0x00001c6005057812 */ /* 0x000fe400078ec0ff */
[----:B------:R-:W-:Y:S02]  /*4140*/  SGXT R7, R7, 0x1 ;  /* 0x000000010707781a */ /* 0x000fe40000000200 */
[----:B------:R-:W-:Y:S01]  /*4150*/  LOP3.LUT R9, R9, 0x3f8, RZ, 0xc0, !PT ;  /* 0x000003f809097812 */ /* 0x000fe200078ec0ff */
[C---:B------:R-:W-:Y:S02]  /*4160*/  IMAD R36, R34.reuse, 0x2, R5 ;  /* 0x0000000222247824 */ /* 0x040fe400078e0205 */
[----:B---3--:R-:W-:Y:S02]  /*4170*/  IMAD R5, R3, UR4, RZ ;  /* 0x0000000403057c24 */ /* 0x008fe4000f8e02ff */
[----:B------:R-:W-:Y:S01]  /*4180*/  IMAD R34, R34, 0x800, R9 ;  /* 0x0000080022227824 */ /* 0x000fe200078e0209 */
[----:B------:R-:W-:-:S02]  /*4190*/  LOP3.LUT R7, R36, 0x2020, R7, 0x78, !PT ;  /* 0x0000202024077812 */ /* 0x000fc400078e7807 */
[----:B------:R-:W-:Y:S01]  /*41a0*/  SHF.R.U32.HI R36, RZ, 0x1, R11 ;  /* 0x00000001ff247819 */ /* 0x000fe2000001160b */
[-C--:B--2---:R-:W-:Y:S01]  /*41b0*/  IMAD R11, R0, R21.reuse, RZ ;  /* 0x00000015000b7224 */ /* 0x084fe200078e02ff */
[----:B------:R-:W-:Y:S01]  /*41c0*/  LOP3.LUT R95, R34, 0x60, R95, 0x78, !PT ;  /* 0x00000060225f7812 */ /* 0x000fe200078e785f */
[----:B------:R-:W-:Y:S01]  /*41d0*/  BAR.SYNC.DEFER_BLOCKING 0x0 ;  /* 0x0000000000007b1d */ /* 0x000fe20000010000 */
[----:B------:R-:W-:Y:S01]  /*41e0*/  LOP3.LUT R7, R7, 0x80, R36, 0xf8, !PT ;  /* 0x0000008007077812 */ /* 0x000fe200078ef824 */
[-C--:B------:R-:W-:Y:S01]  /*41f0*/  IMAD R0, R2, R21.reuse, RZ ;  /* 0x0000001502007224 */ /* 0x080fe200078e02ff */
[----:B----4-:R-:W-:Y:S02]  /*4200*/  LEA R15, P3, R5, UR6, 0x2 ;  /* 0x00000006050f7c11 */ /* 0x010fe4000f8610ff */
[----:B------:R-:W-:Y:S02]  /*4210*/  LOP3.LUT R9, R7, 0x40, RZ, 0x3c, !PT ;  /* 0x0000004007097812 */ /* 0x000fe400078e3cff */
[----:B------:R-:W-:Y:S01]  /*4220*/  LEA.HI.X.SX32 R19, R5, UR7, 0x2, P3 ;  /* 0x0000000705137c11 */ /* 0x000fe200098f16ff */
[----:B------:R-:W-:Y:S01]  /*4230*/  IMAD R5, R4, R21, RZ ;  /* 0x0000001504057224 */ /* 0x000fe200078e02ff */
[----:B------:R-:W-:-:S02]  /*4240*/  LEA R16, P4, R11, R15, 0x2 ;  /* 0x0000000f0b107211 */ /* 0x000fc400078810ff */
[----:B------:R-:W-:Y:S02]  /*4250*/  ISETP.LT.AND P3, PT, R2, R33, !P0 ;  /* 0x000000210200720c */ /* 0x000fe40004761270 */
[----:B------:R-:W-:Y:S01]  /*4260*/  LEA.HI.X.SX32 R17, R11, R19, 0x2, P4 ;  /* 0x000000130b117211 */ /* 0x000fe200020f16ff */
[----:B------:R-:W-:Y:S01]  /*4270*/  IMAD R11, R21, 0x40, R11 ;  /* 0x00000040150b7824 */ /* 0x000fe200078e020b */
[----:B------:R-:W-:Y:S02]  /*4280*/  ISETP.LT.AND P4, PT, R4, R33, !P0 ;  /* 0x000000210400720c */ /* 0x000fe40004781270 */
[CC--:B------:R-:W-:Y:S02]  /*4290*/  LEA R2, P5, R0.reuse, R15.reuse, 0x2 ;  /* 0x0000000f00027211 */ /* 0x0c0fe400078a10ff */
[C---:B------:R-:W-:Y:S02]  /*42a0*/  LEA R4, P6, R5.reuse, R15, 0x2 ;  /* 0x0000000f05047211 */ /* 0x040fe400078c10ff */
[----:B------:R-:W-:Y:S01]  /*42b0*/  LEA.HI.X.SX32 R3, R0, R19, 0x2, P5 ;  /* 0x0000001300037211 */ /* 0x000fe200028f16ff */
[----:B------:R-:W-:Y:S01]  /*42c0*/  IMAD R0, R6, R21, RZ ;  /* 0x0000001506007224 */ /* 0x000fe200078e02ff */
[----:B------:R-:W-:Y:S01]  /*42d0*/  LEA.HI.X.SX32 R5, R5, R19, 0x2, P6 ;  /* 0x0000001305057211 */ /* 0x000fe200030f16ff */
[----:B------:R-:W-:Y:S04]  /*42e0*/  STS.64 [R7+UR8], R60 ;  /* 0x0000003c07007988 */ /* 0x000fe80008000a08 */
[----:B------:R-:W-:Y:S04]  /*42f0*/  STS.64 [R7+UR8+0x200], R38 ;  /* 0x0002002607007988 */ /* 0x000fe80008000a08 */
[----:B------:R-:W-:Y:S04]  /*4300*/  STS.64 [R7+UR8+0x100], R48 ;  /* 0x0001003007007988 */ /* 0x000fe80008000a08 */
[----:B------:R-:W-:Y:S04]  /*4310*/  STS.64 [R7+UR8+0x300], R44 ;  /* 0x0003002c07007988 */ /* 0x000fe80008000a08 */
[----:B------:R-:W-:Y:S04]  /*4320*/  STS.64 [R9+UR8+0x4000], R62 ;  /* 0x0040003e09007988 */ /* 0x000fe80008000a08 */
[----:B------:R-:W-:Y:S04]  /*4330*/  STS.64 [R9+UR8+0x4200], R46 ;  /* 0x0042002e09007988 */ /* 0x000fe80008000a08 */
[----:B------:R-:W-:Y:S04]  /*4340*/  STS.64 [R9+UR8+0x4100], R50 ;  /* 0x0041003209007988 */ /* 0x000fe80008000a08 */
[----:B------:R1:W-:Y:S01]  /*4350*/  STS.64 [R9+UR8+0x4300], R52 ;  /* 0x0043003409007988 */ /* 0x0003e20008000a08 */
[----:B------:R-:W-:Y:S01]  /*4360*/  BAR.SYNC.DEFER_BLOCKING 0x0 ;  /* 0x0000000000007b1d */ /* 0x000fe20000010000 */
[----:B-1----:R-:W-:-:S05]  /*4370*/  IMAD R9, R8, R21, RZ ;  /* 0x0000001508097224 */ /* 0x002fca00078e02ff */
[----:B------:R-:W1:Y:S04]  /*4380*/  LDS.64 R36, [R95+UR8] ;  /* 0x000000085f247984 */ /* 0x000e680008000a00 */
[----:B------:R-:W2:Y:S04]  /*4390*/  LDS.64 R38, [R95+UR8+0x400] ;  /* 0x000400085f267984 */ /* 0x000ea80008000a00 */
[----:B------:R-:W3:Y:S04]  /*43a0*/  LDS.64 R34, [R95+UR8+0x800] ;  /* 0x000800085f227984 */ /* 0x000ee80008000a00 */
[----:B------:R-:W4:Y:S04]  /*43b0*/  LDS.64 R40, [R95+UR8+0xc00] ;  /* 0x000c00085f287984 */ /* 0x000f280008000a00 */
[----:B------:R-:W5:Y:S04]  /*43c0*/  LDS.64 R42, [R95+UR8+0x1000] ;  /* 0x001000085f2a7984 */ /* 0x000f680008000a00 */
[----:B------:R-:W5:Y:S04]  /*43d0*/  LDS.64 R44, [R95+UR8+0x1400] ;  /* 0x001400085f2c7984 */ /* 0x000f680008000a00 */
[----:B------:R-:W5:Y:S04]  /*43e0*/  LDS.64 R46, [R95+UR8+0x1800] ;  /* 0x001800085f2e7984 */ /* 0x000f680008000a00 */
[----:B------:R-:W5:Y:S04]  /*43f0*/  LDS.64 R48, [R95+UR8+0x1c00] ;  /* 0x001c00085f307984 */ /* 0x000f680008000a00 */
[----:B-1----:R-:W-:Y:S01]  /*4400*/  @P1 STG.E desc[UR16][R16.64], R36 ;  /* 0x0000002410001986 */ /* 0x002fe2000c101910 */
[----:B------:R-:W-:-:S02]  /*4410*/  ISETP.LT.AND P1, PT, R6, R33, !P0 ;  /* 0x000000210600720c */ /* 0x000fc40004721270 */
[----:B------:R-:W-:Y:S01]  /*4420*/  LEA R6, P5, R0, R15, 0x2 ;  /* 0x0000000f00067211 */ /* 0x000fe200078a10ff */
[----:B--2---:R1:W-:Y:S01]  /*4430*/  @P3 STG.E desc[UR16][R2.64], R38 ;  /* 0x0000002602003986 */ /* 0x0043e2000c101910 */
[----:B------:R-:W-:Y:S02]  /*4440*/  ISETP.LT.AND P3, PT, R8, R33, !P0 ;  /* 0x000000210800720c */ /* 0x000fe40004761270 */
[----:B------:R-:W-:Y:S01]  /*4450*/  LEA R8, P6, R9, R15, 0x2 ;  /* 0x0000000f09087211 */ /* 0x000fe200078c10ff */
[----:B---3--:R2:W-:Y:S01]  /*4460*/  @P4 STG.E desc[UR16][R4.64], R34 ;  /* 0x0000002204004986 */ /* 0x0085e2000c101910 */
[C---:B------:R-:W-:Y:S01]  /*4470*/  ISETP.LT.AND P4, PT, R10.reuse, R33, !P0 ;  /* 0x000000210a00720c */ /* 0x040fe20004781270 */
[----:B------:R-:W-:Y:S01]  /*4480*/  IMAD R10, R10, R21, RZ ;  /* 0x000000150a0a7224 */ /* 0x000fe200078e02ff */
[----:B------:R-:W-:Y:S01]  /*4490*/  LEA.HI.X.SX32 R7, R0, R19, 0x2, P5 ;  /* 0x0000001300077211 */ /* 0x000fe200028f16ff */
[----:B------:R-:W-:Y:S01]  /*44a0*/  IMAD R0, R21, 0x8, R11 ;  /* 0x0000000815007824 */ /* 0x000fe200078e020b */
[C---:B------:R-:W-:Y:S01]  /*44b0*/  ISETP.LT.AND P5, PT, R12.reuse, R33, !P0 ;  /* 0x000000210c00720c */ /* 0x040fe200047a1270 */
[----:B------:R-:W-:Y:S01]  /*44c0*/  IMAD R12, R12, R21, RZ ;  /* 0x000000150c0c7224 */ /* 0x000fe200078e02ff */
[----:B------:R-:W-:Y:S01]  /*44d0*/  LEA.HI.X.SX32 R9, R9, R19, 0x2, P6 ;  /* 0x0000001309097211 */ /* 0x000fe200030f16ff */
[----:B----4-:R3:W-:Y:S01]  /*44e0*/  @P1 STG.E desc[UR16][R6.64], R40 ;  /* 0x0000002806001986 */ /* 0x0107e2000c101910 */
[----:B-1----:R-:W-:-:S02]  /*44f0*/  LEA R2, P1, R10, R15, 0x2 ;  /* 0x0000000f0a027211 */ /* 0x002fc400078210ff */
[----:B--2---:R-:W-:Y:S01]  /*4500*/  LEA R4, P6, R12, R15, 0x2 ;  /* 0x0000000f0c047211 */ /* 0x004fe200078c10ff */
[----:B-----5:R1:W-:Y:S01]  /*4510*/  @P3 STG.E desc[UR16][R8.64], R42 ;  /* 0x0000002a08003986 */ /* 0x0203e2000c101910 */
[----:B------:R-:W-:Y:S01]  /*4520*/  LEA.HI.X.SX32 R3, R10, R19, 0x2, P1 ;  /* 0x000000130a037211 */ /* 0x000fe200008f16ff */
[----:B------:R-:W-:Y:S01]  /*4530*/  IMAD R10, R21, 0x8, R0 ;  /* 0x00000008150a7824 */ /* 0x000fe200078e0200 */
[C---:B------:R-:W-:Y:S01]  /*4540*/  ISETP.LT.AND P3, PT, R14.reuse, R33, !P0 ;  /* 0x000000210e00720c */ /* 0x040fe20004761270 */
[----:B------:R-:W-:Y:S01]  /*4550*/  IMAD R14, R14, R21, RZ ;  /* 0x000000150e0e7224 */ /* 0x000fe200078e02ff */
[----:B------:R-:W-:Y:S01]  /*4560*/  LEA.HI.X.SX32 R5, R12, R19, 0x2, P6 ;  /* 0x000000130c057211 */ /* 0x000fe200030f16ff */
[----:B------:R2:W-:Y:S01]  /*4570*/  @P4 STG.E desc[UR16][R2.64], R44 ;  /* 0x0000002c02004986 */ /* 0x0005e2000c101910 */
[----:B------:R-:W-:Y:S02]  /*4580*/  ISETP.LT.AND P1, PT, R18, R33, !P0 ;  /* 0x000000211200720c */ /* 0x000fe40004721270 */
[----:B---3--:R-:W-:Y:S01]  /*4590*/  LEA R6, P4, R14, R15, 0x2 ;  /* 0x0000000f0e067211 */ /* 0x008fe200078810ff */
[----:B------:R3:W-:Y:S01]  /*45a0*/  @P5 STG.E desc[UR16][R4.64], R46 ;  /* 0x0000002e04005986 */ /* 0x0007e2000c101910 */
[----:B------:R-:W-:-:S02]  /*45b0*/  ISETP.LT.AND P5, PT, R20, R33, !P0 ;  /* 0x000000211400720c */ /* 0x000fc400047a1270 */
[C---:B-1----:R-:W-:Y:S02]  /*45c0*/  LEA R8, P6, R11.reuse, R15, 0x2 ;  /* 0x0000000f0b087211 */ /* 0x042fe400078c10ff */
[-C--:B------:R-:W-:Y:S02]  /*45d0*/  LEA.HI.X.SX32 R7, R14, R19.reuse, 0x2, P4 ;  /* 0x000000130e077211 */ /* 0x080fe400020f16ff */
[----:B------:R-:W-:Y:S01]  /*45e0*/  LEA.HI.X.SX32 R9, R11, R19, 0x2, P6 ;  /* 0x000000130b097211 */ /* 0x000fe200030f16ff */
[C---:B------:R-:W-:Y:S01]  /*45f0*/  IMAD R11, R21.reuse, 0x8, R10 ;  /* 0x00000008150b7824 */ /* 0x040fe200078e020a */
[----:B--2---:R-:W-:Y:S01]  /*4600*/  LEA R2, P6, R0, R15, 0x2 ;  /* 0x0000000f00027211 */ /* 0x004fe200078c10ff */
[----:B------:R1:W-:Y:S01]  /*4610*/  @P3 STG.E desc[UR16][R6.64], R48 ;  /* 0x0000003006003986 */ /* 0x0003e2000c101910 */
[----:B------:R-:W-:Y:S02]  /*4620*/  ISETP.LT.AND P4, PT, R22, R33, !P0 ;  /* 0x000000211600720c */ /* 0x000fe40004781270 */
[----:B------:R-:W-:Y:S01]  /*4630*/  LEA.HI.X.SX32 R3, R0, R19, 0x2, P6 ;  /* 0x0000001300037211 */ /* 0x000fe200030f16ff */
[----:B------:R-:W-:Y:S01]  /*4640*/  IMAD R0, R21, 0x8, R11 ;  /* 0x0000000815007824 */ /* 0x000fe200078e020b */
[----:B------:R2:W-:Y:S01]  /*4650*/  @P2 STG.E desc[UR16][R8.64], R37 ;  /* 0x0000002508002986 */ /* 0x0005e2000c101910 */
[----:B---3--:R-:W-:-:S02]  /*4660*/  LEA R4, P6, R10, R15, 0x2 ;  /* 0x0000000f0a047211 */ /* 0x008fc400078c10ff */
[----:B------:R-:W-:Y:S01]  /*4670*/  IMAD R13, R21, 0x8, R0 ;  /* 0x00000008150d7824 */ /* 0x000fe200078e0200 */
[----:B------:R3:W-:Y:S01]  /*4680*/  @P1 STG.E desc[UR16][R2.64], R39 ;  /* 0x0000002702001986 */ /* 0x0007e2000c101910 */
[----:B------:R-:W-:Y:S02]  /*4690*/  ISETP.LT.AND P3, PT, R24, R33, !P0 ;  /* 0x000000211800720c */ /* 0x000fe40004761270 */
[----:B-1----:R-:W-:Y:S01]  /*46a0*/  LEA R6, P1, R11, R15, 0x2 ;  /* 0x0000000f0b067211 */ /* 0x002fe200078210ff */
[----:B------:R-:W-:Y:S01]  /*46b0*/  IMAD R14, R21, 0x8, R13 ;  /* 0x00000008150e7824 */ /* 0x000fe200078e020d */
[-C--:B------:R-:W-:Y:S02]  /*46c0*/  LEA.HI.X.SX32 R5, R10, R19.reuse, 0x2, P6 ;  /* 0x000000130a057211 */ /* 0x080fe400030f16ff */
[----:B------:R-:W-:Y:S02]  /*46d0*/  LEA.HI.X.SX32 R7, R11, R19, 0x2, P1 ;  /* 0x000000130b077211 */ /* 0x000fe400008f16ff */
[----:B--2---:R-:W-:Y:S01]  /*46e0*/  LEA R8, P1, R13, R15, 0x2 ;  /* 0x0000000f0d087211 */ /* 0x004fe200078210ff */
[----:B------:R1:W-:Y:S01]  /*46f0*/  @P5 STG.E desc[UR16][R4.64], R35 ;  /* 0x0000002304005986 */ /* 0x0003e2000c101910 */
[----:B------:R-:W-:-:S02]  /*4700*/  ISETP.LT.AND P2, PT, R26, R33, !P0 ;  /* 0x000000211a00720c */ /* 0x000fc40004741270 */
[----:B------:R-:W-:Y:S01]  /*4710*/  LEA R10, P6, R0, R15, 0x2 ;  /* 0x0000000f000a7211 */ /* 0x000fe200078c10ff */
[----:B------:R1:W-:Y:S01]  /*4720*/  @P4 STG.E desc[UR16][R6.64], R41 ;  /* 0x0000002906004986 */ /* 0x0003e2000c101910 */
[----:B------:R-:W-:Y:S02]  /*4730*/  LEA.HI.X.SX32 R9, R13, R19, 0x2, P1 ;  /* 0x000000130d097211 */ /* 0x000fe400008f16ff */
[-C--:B------:R-:W-:Y:S02]  /*4740*/  ISETP.LT.AND P1, PT, R28, R33.reuse, !P0 ;  /* 0x000000211c00720c */ /* 0x080fe40004721270 */
[----:B------:R-:W-:Y:S02]  /*4750*/  ISETP.LT.AND P0, PT, R30, R33, !P0 ;  /* 0x000000211e00720c */ /* 0x000fe40004701270 */
[----:B------:R-:W-:Y:S01]  /*4760*/  LEA.HI.X.SX32 R11, R0, R19, 0x2, P6 ;  /* 0x00000013000b7211 */ /* 0x000fe200030f16ff */
[----:B------:R-:W-:Y:S01]  /*4770*/  IMAD R0, R21, 0x8, R14 ;  /* 0x0000000815007824 */ /* 0x000fe200078e020e */
[----:B------:R-:W-:-:S03]  /*4780*/  LEA R12, P6, R14, R15, 0x2 ;  /* 0x0000000f0e0c7211 */ /* 0x000fc600078c10ff */
[----:B------:R1:W-:Y:S01]  /*4790*/  @P3 STG.E desc[UR16][R10.64], R43 ;  /* 0x0000002b0a003986 */ /* 0x0003e2000c101910 */
[----:B------:R-:W-:Y:S02]  /*47a0*/  LEA.HI.X.SX32 R13, R14, R19, 0x2, P6 ;  /* 0x000000130e0d7211 */ /* 0x000fe400030f16ff */
[C---:B---3--:R-:W-:Y:S01]  /*47b0*/  LEA R2, P6, R0.reuse, R15, 0x2 ;  /* 0x0000000f00027211 */ /* 0x048fe200078c10ff */
[----:B------:R1:W-:Y:S03]  /*47c0*/  @P2 STG.E desc[UR16][R8.64], R45 ;  /* 0x0000002d08002986 */ /* 0x0003e6000c101910 */
[----:B------:R-:W-:Y:S01]  /*47d0*/  LEA.HI.X.SX32 R3, R0, R19, 0x2, P6 ;  /* 0x0000001300037211 */ /* 0x000fe200030f16ff */
[----:B------:R1:W-:Y:S01]  /*47e0*/  @P1 STG.E desc[UR16][R12.64], R47 ;  /* 0x0000002f0c001986 */ /* 0x0003e2000c101910 */
[----:B------:R-:W-:Y:S07]  /*47f0*/  @!P0 EXIT ;  /* 0x000000000000894d */ /* 0x000fee0003800000 */
[----:B------:R-:W-:Y:S01]  /*4800*/  STG.E desc[UR16][R2.64], R49 ;  /* 0x0000003102007986 */ /* 0x000fe2000c101910 */
[----:B------:R-:W-:Y:S05]  /*4810*/  EXIT ;  /* 0x000000000000794d */ /* 0x000fea0003800000 */
.L_x_3:
[----:B------:R-:W-:-:S00]  /*4820*/  BRA `(.L_x_3) ;  /* 0xfffffffc00fc7947 */ /* 0x000fc0000383ffff */
[----:B------:R-:W-:-:S00]  /*4830*/  NOP ;  /* 0x0000000000007918 */ /* 0x000fc00000000000 */
        /* <DEDUP_REMOVED lines=12> */
.L_x_4:


//--------------------- .nv.shared.matmul_kernel  --------------------------
	.section	.nv.shared.matmul_kernel,"aw",@nobits
	.sectionflags	@""
	.align	16
	.zero		1024


//--------------------- .nv.shared.reserved.0     --------------------------
	.section	.nv.shared.reserved.0,"aw",@nobits
	.weak		__nv_reservedSMEM_offset_0_alias
	.size		__nv_reservedSMEM_offset_0_alias, 0, 64
	.other		__nv_reservedSMEM_offset_0_alias,@"STO_CUDA_RESERVED_SHARED STV_DEFAULT"
__nv_reservedSMEM_offset_0_alias:
	.zero		0
	.zero		64


//--------------------- .nv.constant0.matmul_kernel --------------------------
	.section	.nv.constant0.matmul_kernel,"a",@progbits
	.sectionflags	@""
	.align	4
.nv.constant0.matmul_kernel:
	.zero		976


//--------------------- SYMBOLS --------------------------

	.type		.nv.reservedSmem.offset0,@object
	.size		.nv.reservedSmem.offset0,0x4
	.type		.nv.reservedSmem.cap,@object
	.size		.nv.reservedSmem.cap,0x4
